// auto-generated by cutlass_sweep.gemm — config: {"arch": "sm_100", "cluster_m": 4, "cluster_n": 4, "dtype": "e4m3", "dtype_b": "e4m3", "layout": "nt", "stages": 0, "tile_k": 32, "tile_m": 64, "tile_n": 256}
#include "cutlass/cutlass.h"
#include "cutlass/gemm/collective/collective_builder.hpp"
#include "cutlass/gemm/device/gemm_universal_adapter.h"
#include "cutlass/gemm/kernel/gemm_universal.hpp"
#include "cutlass/epilogue/collective/collective_builder.hpp"

using ElemA = cutlass::float_e4m3_t;
using ElemB = cutlass::float_e4m3_t;
using ElemCD = cutlass::float_e4m3_t;
using Acc  = float;
using TileShape    = cute::Shape<cute::_64, cute::_256, cute::_32>;
using ClusterShape = cute::Shape<cute::_4, cute::_4, cute::_1>;

using CollectiveEpilogue = typename cutlass::epilogue::collective::CollectiveBuilder<
    cutlass::arch::Sm100, cutlass::arch::OpClassTensorOp,
    TileShape, ClusterShape,
    cutlass::epilogue::collective::EpilogueTileAuto,
    Acc, Acc,
    ElemCD, cutlass::layout::RowMajor, 128 / cutlass::sizeof_bits<ElemCD>::value,
    ElemCD, cutlass::layout::RowMajor, 128 / cutlass::sizeof_bits<ElemCD>::value,
    cutlass::epilogue::collective::EpilogueScheduleAuto
  >::CollectiveOp;

using CollectiveMainloop = typename cutlass::gemm::collective::CollectiveBuilder<
    cutlass::arch::Sm100, cutlass::arch::OpClassTensorOp,
    ElemA, cutlass::layout::RowMajor, 128 / cutlass::sizeof_bits<ElemA>::value,
    ElemB, cutlass::layout::ColumnMajor, 128 / cutlass::sizeof_bits<ElemB>::value,
    Acc,
    TileShape, ClusterShape,
    cutlass::gemm::collective::StageCountAutoCarveout<static_cast<int>(sizeof(typename CollectiveEpilogue::SharedStorage))>,
    cutlass::gemm::collective::KernelScheduleAuto
  >::CollectiveOp;

using GemmKernel = cutlass::gemm::kernel::GemmUniversal<
    cute::Shape<int,int,int,int>,
    CollectiveMainloop,
    CollectiveEpilogue
>;
using Gemm = cutlass::gemm::device::GemmUniversalAdapter<GemmKernel>;

// Force the device kernel symbol into the cubin without needing a host main.
auto* _anchor = &cutlass::device_kernel<GemmKernel>;


// ===== COMPILED SASS (sm_100a) =====

	.target	sm_100a

	.elftype	@"ET_EXEC"


//--------------------- .note.nv.tkinfo           --------------------------
	.section	.note.nv.tkinfo,"",@"SHT_NOTE"
	.sectionflags	@"SHF_NOTE_NV_TKINFO"
	.tkinfo
        /*0018*/ 	.word	0x00000002
        /*0030*/ 	.string	""
        /*0030*/ 	.string	"ptxas"
        /*0030*/ 	.string	"Cuda compilation tools, release 13.0, V13.0.88"
        /*0030*/ 	.string	"Build cuda_13.0.r13.0/compiler.36424714_0"
        /*0030*/ 	.string	"-arch sm_100a -m 64 "



//--------------------- .note.nv.cuinfo           --------------------------
	.section	.note.nv.cuinfo,"",@"SHT_NOTE"
	.sectionflags	@"SHF_NOTE_NV_CUINFO"
        /*0018*/ 	.short	0x0002
        /*001a*/ 	.short	0x0064
        /*001c*/ 	.short	0x0082
	.zero		2


//--------------------- .nv.info                  --------------------------
	.section	.nv.info,"",@"SHT_CUDA_INFO"
	.align	4


	//----- nvinfo : EIATTR_REGCOUNT
	.align		4
        /*0000*/ 	.byte	0x04, 0x2f
        /*0002*/ 	.short	(.L_20 - .L_19)
	.align		4
.L_19:
        /*0004*/ 	.word	index@(_ZN7cutlass13device_kernelINS_4gemm6kernel13GemmUniversalIN4cute5tupleIJiiiiEEENS1_10collective13CollectiveMmaINS1_35MainloopSm100TmaUmmaWarpSpecializedILi20ELi2ELi4ENS5_IJNS4_1CILi4EEESB_NSA_ILi1EEEEEEEENS5_IJNSA_ILi64EEENSA_ILi256EEENSA_ILi32EEEEEENS_12float_e4m3_tENS5_IJlSC_lEEESJ_SK_NS4_8TiledMMAINS4_8MMA_AtomIJNS4_10MMA_TraitsINS4_19SM100_MMA_F8F6F4_SSEJSJ_SJ_fSF_SG_NS4_17integral_constantINS4_4UMMA5MajorELSR_0EEESS_NSP_INSQ_7ScaleInELST_0EEESU_EEEEEENS4_6LayoutINS5_IJSC_SC_SC_EEENS5_IJNSA_ILi0EEESZ_SZ_EEEEENS5_IJNS4_10UnderscoreES12_S12_EEEEENS4_23SM90_TMA_LOAD_MULTICASTENS4_14ComposedLayoutINS4_7SwizzleILi1ELi4ELi3EEENS4_18smem_ptr_flag_bitsILi8EEENSX_INS5_IJNSA_ILi8EEESH_EEENS5_IJSH_SC_EEEEEEEvNS4_8identityES15_S1F_vS1G_EENS_8epilogue10collective18CollectiveEpilogueINS1I_23Sm100TmaWarpSpecializedILi4ELi2ELi32ELb0ELb0EEEJSI_NS5_IJNSX_ISF_SC_EES1N_EEESJ_SK_SJ_SK_NS1I_6fusion15FusionCallbacksIS1M_NS1P_17LinearCombinationISJ_fSJ_fLNS_15FloatRoundStyleE2EEESI_S1O_JEEENS4_5SM1004TMEM4LOAD26SM100_TMEM_LOAD_16dp32b32xENS4_13SM90_TMA_LOADENS16_INS17_ILi2ELi4ELi3EEES1A_NSX_INS5_IJS1B_SF_EEENS5_IJSF_SC_EEEEEEENS4_39AutoVectorizingCopyWithAssumedAlignmentILi128EEENS4_14SM90_TMA_STOREES24_S26_S26_EEEvvEEEEvNT_6ParamsE)
        /*0008*/ 	.word	0x00000076


	//----- nvinfo : EIATTR_FRAME_SIZE
	.align		4
.L_20:
        /*000c*/ 	.byte	0x04, 0x11
        /*000e*/ 	.short	(.L_22 - .L_21)
	.align		4
.L_21:
        /*0010*/ 	.word	index@($__internal_2_$__cuda_sm10x_tcgen05_guardrail_trap_unallocated_columns_being_dealloced)
        /*0014*/ 	.word	0x00000000


	//----- nvinfo : EIATTR_FRAME_SIZE
	.align		4
.L_22:
        /*0018*/ 	.byte	0x04, 0x11
        /*001a*/ 	.short	(.L_24 - .L_23)
	.align		4
.L_23:
        /*001c*/ 	.word	index@($__internal_1_$__cuda_sm10x_tcgen05_guardrail_trap_phase_invalid_during_alloc)
        /*0020*/ 	.word	0x00000000


	//----- nvinfo : EIATTR_FRAME_SIZE
	.align		4
.L_24:
        /*0024*/ 	.byte	0x04, 0x11
        /*0026*/ 	.short	(.L_26 - .L_25)
	.align		4
.L_25:
        /*0028*/ 	.word	index@($__internal_0_$__cuda_sm10x_tcgen05_guardrail_trap_col_being_dealloced_not_returned_by_alloc)
        /*002c*/ 	.word	0x00000000


	//----- nvinfo : EIATTR_FRAME_SIZE
	.align		4
.L_26:
        /*0030*/ 	.byte	0x04, 0x11
        /*0032*/ 	.short	(.L_28 - .L_27)
	.align		4
.L_27:
        /*0034*/ 	.word	index@(_ZN7cutlass13device_kernelINS_4gemm6kernel13GemmUniversalIN4cute5tupleIJiiiiEEENS1_10collective13CollectiveMmaINS1_35MainloopSm100TmaUmmaWarpSpecializedILi20ELi2ELi4ENS5_IJNS4_1CILi4EEESB_NSA_ILi1EEEEEEEENS5_IJNSA_ILi64EEENSA_ILi256EEENSA_ILi32EEEEEENS_12float_e4m3_tENS5_IJlSC_lEEESJ_SK_NS4_8TiledMMAINS4_8MMA_AtomIJNS4_10MMA_TraitsINS4_19SM100_MMA_F8F6F4_SSEJSJ_SJ_fSF_SG_NS4_17integral_constantINS4_4UMMA5MajorELSR_0EEESS_NSP_INSQ_7ScaleInELST_0EEESU_EEEEEENS4_6LayoutINS5_IJSC_SC_SC_EEENS5_IJNSA_ILi0EEESZ_SZ_EEEEENS5_IJNS4_10UnderscoreES12_S12_EEEEENS4_23SM90_TMA_LOAD_MULTICASTENS4_14ComposedLayoutINS4_7SwizzleILi1ELi4ELi3EEENS4_18smem_ptr_flag_bitsILi8EEENSX_INS5_IJNSA_ILi8EEESH_EEENS5_IJSH_SC_EEEEEEEvNS4_8identityES15_S1F_vS1G_EENS_8epilogue10collective18CollectiveEpilogueINS1I_23Sm100TmaWarpSpecializedILi4ELi2ELi32ELb0ELb0EEEJSI_NS5_IJNSX_ISF_SC_EES1N_EEESJ_SK_SJ_SK_NS1I_6fusion15FusionCallbacksIS1M_NS1P_17LinearCombinationISJ_fSJ_fLNS_15FloatRoundStyleE2EEESI_S1O_JEEENS4_5SM1004TMEM4LOAD26SM100_TMEM_LOAD_16dp32b32xENS4_13SM90_TMA_LOADENS16_INS17_ILi2ELi4ELi3EEES1A_NSX_INS5_IJS1B_SF_EEENS5_IJSF_SC_EEEEEEENS4_39AutoVectorizingCopyWithAssumedAlignmentILi128EEENS4_14SM90_TMA_STOREES24_S26_S26_EEEvvEEEEvNT_6ParamsE)
        /*0038*/ 	.word	0x00000000


	//----- nvinfo : EIATTR_MIN_STACK_SIZE
	.align		4
.L_28:
        /*003c*/ 	.byte	0x04, 0x12
        /*003e*/ 	.short	(.L_30 - .L_29)
	.align		4
.L_29:
        /*0040*/ 	.word	index@(_ZN7cutlass13device_kernelINS_4gemm6kernel13GemmUniversalIN4cute5tupleIJiiiiEEENS1_10collective13CollectiveMmaINS1_35MainloopSm100TmaUmmaWarpSpecializedILi20ELi2ELi4ENS5_IJNS4_1CILi4EEESB_NSA_ILi1EEEEEEEENS5_IJNSA_ILi64EEENSA_ILi256EEENSA_ILi32EEEEEENS_12float_e4m3_tENS5_IJlSC_lEEESJ_SK_NS4_8TiledMMAINS4_8MMA_AtomIJNS4_10MMA_TraitsINS4_19SM100_MMA_F8F6F4_SSEJSJ_SJ_fSF_SG_NS4_17integral_constantINS4_4UMMA5MajorELSR_0EEESS_NSP_INSQ_7ScaleInELST_0EEESU_EEEEEENS4_6LayoutINS5_IJSC_SC_SC_EEENS5_IJNSA_ILi0EEESZ_SZ_EEEEENS5_IJNS4_10UnderscoreES12_S12_EEEEENS4_23SM90_TMA_LOAD_MULTICASTENS4_14ComposedLayoutINS4_7SwizzleILi1ELi4ELi3EEENS4_18smem_ptr_flag_bitsILi8EEENSX_INS5_IJNSA_ILi8EEESH_EEENS5_IJSH_SC_EEEEEEEvNS4_8identityES15_S1F_vS1G_EENS_8epilogue10collective18CollectiveEpilogueINS1I_23Sm100TmaWarpSpecializedILi4ELi2ELi32ELb0ELb0EEEJSI_NS5_IJNSX_ISF_SC_EES1N_EEESJ_SK_SJ_SK_NS1I_6fusion15FusionCallbacksIS1M_NS1P_17LinearCombinationISJ_fSJ_fLNS_15FloatRoundStyleE2EEESI_S1O_JEEENS4_5SM1004TMEM4LOAD26SM100_TMEM_LOAD_16dp32b32xENS4_13SM90_TMA_LOADENS16_INS17_ILi2ELi4ELi3EEES1A_NSX_INS5_IJS1B_SF_EEENS5_IJSF_SC_EEEEEEENS4_39AutoVectorizingCopyWithAssumedAlignmentILi128EEENS4_14SM90_TMA_STOREES24_S26_S26_EEEvvEEEEvNT_6ParamsE)
        /*0044*/ 	.word	0x00000000
.L_30:


//--------------------- .nv.compat                --------------------------
	.section	.nv.compat,"",@"SHT_CUDA_COMPAT_INFO"
	.align	4
        /*0000*/ 	.byte	0x02, 0x09, 0x01, 0x00, 0x02, 0x02, 0x02, 0x00, 0x02, 0x05, 0x05, 0x00, 0x03, 0x07, 0x01, 0x01
        /*0010*/ 	.byte	0x02, 0x03, 0x01, 0x00, 0x02, 0x06, 0x01, 0x00, 0x04, 0x0b, 0x08, 0x00, 0x09, 0x00, 0x00, 0x00
        /*0020*/ 	.byte	0x00, 0x00, 0x00, 0x00


//--------------------- .nv.info._ZN7cutlass13device_kernelINS_4gemm6kernel13GemmUniversalIN4cute5tupleIJiiiiEEENS1_10collective13CollectiveMmaINS1_35MainloopSm100TmaUmmaWarpSpecializedILi20ELi2ELi4ENS5_IJNS4_1CILi4EEESB_NSA_ILi1EEEEEEEENS5_IJNSA_ILi64EEENSA_ILi256EEENSA_ILi32EEEEEENS_12float_e4m3_tENS5_IJlSC_lEEESJ_SK_NS4_8TiledMMAINS4_8MMA_AtomIJNS4_10MMA_TraitsINS4_19SM100_MMA_F8F6F4_SSEJSJ_SJ_fSF_SG_NS4_17integral_constantINS4_4UMMA5MajorELSR_0EEESS_NSP_INSQ_7ScaleInELST_0EEESU_EEEEEENS4_6LayoutINS5_IJSC_SC_SC_EEENS5_IJNSA_ILi0EEESZ_SZ_EEEEENS5_IJNS4_10UnderscoreES12_S12_EEEEENS4_23SM90_TMA_LOAD_MULTICASTENS4_14ComposedLayoutINS4_7SwizzleILi1ELi4ELi3EEENS4_18smem_ptr_flag_bitsILi8EEENSX_INS5_IJNSA_ILi8EEESH_EEENS5_IJSH_SC_EEEEEEEvNS4_8identityES15_S1F_vS1G_EENS_8epilogue10collective18CollectiveEpilogueINS1I_23Sm100TmaWarpSpecializedILi4ELi2ELi32ELb0ELb0EEEJSI_NS5_IJNSX_ISF_SC_EES1N_EEESJ_SK_SJ_SK_NS1I_6fusion15FusionCallbacksIS1M_NS1P_17LinearCombinationISJ_fSJ_fLNS_15FloatRoundStyleE2EEESI_S1O_JEEENS4_5SM1004TMEM4LOAD26SM100_TMEM_LOAD_16dp32b32xENS4_13SM90_TMA_LOADENS16_INS17_ILi2ELi4ELi3EEES1A_NSX_INS5_IJS1B_SF_EEENS5_IJSF_SC_EEEEEEENS4_39AutoVectorizingCopyWithAssumedAlignmentILi128EEENS4_14SM90_TMA_STOREES24_S26_S26_EEEvvEEEEvNT_6ParamsE --------------------------
	.section	.nv.info._ZN7cutlass13device_kernelINS_4gemm6kernel13GemmUniversalIN4cute5tupleIJiiiiEEENS1_10collective13CollectiveMmaINS1_35MainloopSm100TmaUmmaWarpSpecializedILi20ELi2ELi4ENS5_IJNS4_1CILi4EEESB_NSA_ILi1EEEEEEEENS5_IJNSA_ILi64EEENSA_ILi256EEENSA_ILi32EEEEEENS_12float_e4m3_tENS5_IJlSC_lEEESJ_SK_NS4_8TiledMMAINS4_8MMA_AtomIJNS4_10MMA_TraitsINS4_19SM100_MMA_F8F6F4_SSEJSJ_SJ_fSF_SG_NS4_17integral_constantINS4_4UMMA5MajorELSR_0EEESS_NSP_INSQ_7ScaleInELST_0EEESU_EEEEEENS4_6LayoutINS5_IJSC_SC_SC_EEENS5_IJNSA_ILi0EEESZ_SZ_EEEEENS5_IJNS4_10UnderscoreES12_S12_EEEEENS4_23SM90_TMA_LOAD_MULTICASTENS4_14ComposedLayoutINS4_7SwizzleILi1ELi4ELi3EEENS4_18smem_ptr_flag_bitsILi8EEENSX_INS5_IJNSA_ILi8EEESH_EEENS5_IJSH_SC_EEEEEEEvNS4_8identityES15_S1F_vS1G_EENS_8epilogue10collective18CollectiveEpilogueINS1I_23Sm100TmaWarpSpecializedILi4ELi2ELi32ELb0ELb0EEEJSI_NS5_IJNSX_ISF_SC_EES1N_EEESJ_SK_SJ_SK_NS1I_6fusion15FusionCallbacksIS1M_NS1P_17LinearCombinationISJ_fSJ_fLNS_15FloatRoundStyleE2EEESI_S1O_JEEENS4_5SM1004TMEM4LOAD26SM100_TMEM_LOAD_16dp32b32xENS4_13SM90_TMA_LOADENS16_INS17_ILi2ELi4ELi3EEES1A_NSX_INS5_IJS1B_SF_EEENS5_IJSF_SC_EEEEEEENS4_39AutoVectorizingCopyWithAssumedAlignmentILi128EEENS4_14SM90_TMA_STOREES24_S26_S26_EEEvvEEEEvNT_6ParamsE,"",@"SHT_CUDA_INFO"
	.sectionflags	@""
	.align	4


	//----- nvinfo : EIATTR_CUDA_API_VERSION
	.align		4
        /*0000*/ 	.byte	0x04, 0x37
        /*0002*/ 	.short	(.L_32 - .L_31)
.L_31:
        /*0004*/ 	.word	0x00000082


	//----- nvinfo : EIATTR_KPARAM_INFO
	.align		4
.L_32:
        /*0008*/ 	.byte	0x04, 0x17
        /*000a*/ 	.short	(.L_34 - .L_33)
.L_33:
        /*000c*/ 	.word	0x00000000
        /*0010*/ 	.short	0x0000
        /*0012*/ 	.short	0x0000
        /*0014*/ 	.byte	0x00, 0xf0, 0x01, 0x20


	//----- nvinfo : EIATTR_AT_ENTRY_FRAGMENTS
	.align		4
.L_34:
        /*0018*/ 	.byte	0x04, 0x4f
        /*001a*/ 	.short	(.L_36 - .L_35)


	//   ....[0]....
.L_35:
        /*001c*/ 	.word	0x00000006


	//----- nvinfo : EIATTR_RESERVED_SMEM_USED
	.align		4
.L_36:
        /*0020*/ 	.byte	0x01, 0x41
	.zero		2


	//----- nvinfo : EIATTR_SPARSE_MMA_MASK
	.align		4
        /*0024*/ 	.byte	0x03, 0x50
        /*0026*/ 	.short	0x0000


	//----- nvinfo : EIATTR_TCGEN05_1CTA_USED
	.align		4
        /*0028*/ 	.byte	0x01, 0x51
	.zero		2


	//----- nvinfo : EIATTR_MAXREG_COUNT
	.align		4
        /*002c*/ 	.byte	0x03, 0x1b
        /*002e*/ 	.short	0x00ff


	//----- nvinfo : EIATTR_NUM_BARRIERS
	.align		4
        /*0030*/ 	.byte	0x02, 0x4c
        /*0032*/ 	.byte	0x07
	.zero		1


	//----- nvinfo : EIATTR_EXTERNS
	.align		4
        /*0034*/ 	.byte	0x04, 0x0f
        /*0036*/ 	.short	(.L_38 - .L_37)


	//   ....[0]....
	.align		4
.L_37:
        /*0038*/ 	.word	index@(__assertfail)


	//----- nvinfo : EIATTR_MERCURY_ISA_VERSION
	.align		4
.L_38:
        /*003c*/ 	.byte	0x03, 0x5f
        /*003e*/ 	.short	0x0101


	//----- nvinfo : EIATTR_INT_WARP_WIDE_INSTR_OFFSETS
	.align		4
        /*0040*/ 	.byte	0x04, 0x31
        /*0042*/ 	.short	(.L_40 - .L_39)


	//   ....[0]....
.L_39:
        /*0044*/ 	.word	0x00004a50


	//   ....[1]....
        /*0048*/ 	.word	0x00004a70


	//   ....[2]....
        /*004c*/ 	.word	0x00004aa0


	//   ....[3]....
        /*0050*/ 	.word	0x00005620


	//   ....[4]....
        /*0054*/ 	.word	0x00005690


	//   ....[5]....
        /*0058*/ 	.word	0x00005760


	//   ....[6]....
        /*005c*/ 	.word	0x000057e0


	//   ....[7]....
        /*0060*/ 	.word	0x000058d0


	//   ....[8]....
        /*0064*/ 	.word	0x00005950


	//   ....[9]....
        /*0068*/ 	.word	0x00005a30


	//   ....[10]....
        /*006c*/ 	.word	0x00005ae0


	//----- nvinfo : EIATTR_COOP_GROUP_MASK_REGIDS
	.align		4
.L_40:
        /*0070*/ 	.byte	0x04, 0x29
        /*0072*/ 	.short	(.L_42 - .L_41)


	//   ....[0]....
.L_41:
        /*0074*/ 	.word	0xffffffff


	//   ....[1]....
        /*0078*/ 	.word	0xffffffff


	//   ....[2]....
        /*007c*/ 	.word	0xffffffff


	//   ....[3]....
        /*0080*/ 	.word	0xffffffff


	//   ....[4]....
        /*0084*/ 	.word	0xffffffff


	//   ....[5]....
        /*0088*/ 	.word	0xffffffff


	//   ....[6]....
        /*008c*/ 	.word	0xffffffff


	//   ....[7]....
        /*0090*/ 	.word	0xffffffff


	//   ....[8]....
        /*0094*/ 	.word	0xffffffff


	//   ....[9]....
        /*0098*/ 	.word	0xffffffff


	//   ....[10]....
        /*009c*/ 	.word	0xffffffff


	//   ....[11]....
        /*00a0*/ 	.word	0xffffffff


	//   ....[12]....
        /*00a4*/ 	.word	0xffffffff


	//   ....[13]....
        /*00a8*/ 	.word	0xffffffff


	//----- nvinfo : EIATTR_COOP_GROUP_INSTR_OFFSETS
	.align		4
.L_42:
        /*00ac*/ 	.byte	0x04, 0x28
        /*00ae*/ 	.short	(.L_44 - .L_43)


	//   ....[0]....
.L_43:
        /*00b0*/ 	.word	0x00000080


	//   ....[1]....
        /*00b4*/ 	.word	0x000004e0


	//   ....[2]....
        /*00b8*/ 	.word	0x000008c0


	//   ....[3]....
        /*00bc*/ 	.word	0x00000a60


	//   ....[4]....
        /*00c0*/ 	.word	0x00000b60


	//   ....[5]....
        /*00c4*/ 	.word	0x00000cd0


	//   ....[6]....
        /*00c8*/ 	.word	0x00000e70


	//   ....[7]....
        /*00cc*/ 	.word	0x00001020


	//   ....[8]....
        /*00d0*/ 	.word	0x000025c0


	//   ....[9]....
        /*00d4*/ 	.word	0x00003d90


	//   ....[10]....
        /*00d8*/ 	.word	0x00003fa0


	//   ....[11]....
        /*00dc*/ 	.word	0x00003fd0


	//   ....[12]....
        /*00e0*/ 	.word	0x00004930


	//   ....[13]....
        /*00e4*/ 	.word	0x00004b60


	//----- nvinfo : EIATTR_VRC_CTA_INIT_COUNT
	.align		4
.L_44:
        /*00e8*/ 	.byte	0x02, 0x4a
        /*00ea*/ 	.byte	0x80
	.zero		1


	//----- nvinfo : EIATTR_SYSCALL_OFFSETS
	.align		4
        /*00ec*/ 	.byte	0x04, 0x46
        /*00ee*/ 	.short	(.L_46 - .L_45)


	//   ....[0]....
.L_45:
        /*00f0*/ 	.word	0x00006750


	//   ....[1]....
        /*00f4*/ 	.word	0x00006890


	//   ....[2]....
        /*00f8*/ 	.word	0x00007080


	//   ....[3]....
        /*00fc*/ 	.word	0x00007e10


	//   ....[4]....
        /*0100*/ 	.word	0x00008b60


	//   ....[5]....
        /*0104*/ 	.word	0x000098e0


	//----- nvinfo : EIATTR_MBARRIER_INSTR_OFFSETS
	.align		4
.L_46:
        /*0108*/ 	.byte	0x04, 0x39
        /*010a*/ 	.short	(.L_48 - .L_47)


	//   ....[0]....
.L_47:
        /*010c*/ 	.word	0x00000620
        /*0110*/ 	.word	0x000000ff
        /*0114*/ 	.word	0x00000000
        /*0118*/ 	.short	0x0100
        /*011a*/ 	.byte	0x04
	.zero		1


	//   ....[1]....
        /*011c*/ 	.word	0x00000630
        /*0120*/ 	.word	0x000000ff
        /*0124*/ 	.word	0x000000a0
        /*0128*/ 	.short	0x0100
        /*012a*/ 	.byte	0x04
	.zero		1


	//   ....[2]....
        /*012c*/ 	.word	0x00000640
        /*0130*/ 	.word	0x000000ff
        /*0134*/ 	.word	0x00000008
        /*0138*/ 	.short	0x0100
        /*013a*/ 	.byte	0x04
	.zero		1


	//   ....[3]....
        /*013c*/ 	.word	0x00000650
        /*0140*/ 	.word	0x000000ff
        /*0144*/ 	.word	0x000000a8
        /*0148*/ 	.short	0x0100
        /*014a*/ 	.byte	0x04
	.zero		1


	//   ....[4]....
        /*014c*/ 	.word	0x00000660
        /*0150*/ 	.word	0x000000ff
        /*0154*/ 	.word	0x00000010
        /*0158*/ 	.short	0x0100
        /*015a*/ 	.byte	0x04
	.zero		1


	//   ....[5]....
        /*015c*/ 	.word	0x00000670
        /*0160*/ 	.word	0x000000ff
        /*0164*/ 	.word	0x000000b0
        /*0168*/ 	.short	0x0100
        /*016a*/ 	.byte	0x04
	.zero		1


	//   ....[6]....
        /*016c*/ 	.word	0x00000680
        /*0170*/ 	.word	0x000000ff
        /*0174*/ 	.word	0x00000018
        /*0178*/ 	.short	0x0100
        /*017a*/ 	.byte	0x04
	.zero		1


	//   ....[7]....
        /*017c*/ 	.word	0x00000690
        /*0180*/ 	.word	0x000000ff
        /*0184*/ 	.word	0x000000b8
        /*0188*/ 	.short	0x0100
        /*018a*/ 	.byte	0x04
	.zero		1


	//   ....[8]....
        /*018c*/ 	.word	0x000006a0
        /*0190*/ 	.word	0x000000ff
        /*0194*/ 	.word	0x00000020
        /*0198*/ 	.short	0x0100
        /*019a*/ 	.byte	0x04
	.zero		1


	//   ....[9]....
        /*019c*/ 	.word	0x000006b0
        /*01a0*/ 	.word	0x000000ff
        /*01a4*/ 	.word	0x000000c0
        /*01a8*/ 	.short	0x0100
        /*01aa*/ 	.byte	0x04
	.zero		1


	//   ....[10]....
        /*01ac*/ 	.word	0x000006c0
        /*01b0*/ 	.word	0x000000ff
        /*01b4*/ 	.word	0x00000028
        /*01b8*/ 	.short	0x0100
        /*01ba*/ 	.byte	0x04
	.zero		1


	//   ....[11]....
        /*01bc*/ 	.word	0x000006d0
        /*01c0*/ 	.word	0x000000ff
        /*01c4*/ 	.word	0x000000c8
        /*01c8*/ 	.short	0x0100
        /*01ca*/ 	.byte	0x04
	.zero		1


	//   ....[12]....
        /*01cc*/ 	.word	0x000006e0
        /*01d0*/ 	.word	0x000000ff
        /*01d4*/ 	.word	0x00000030
        /*01d8*/ 	.short	0x0100
        /*01da*/ 	.byte	0x04
	.zero		1


	//   ....[13]....
        /*01dc*/ 	.word	0x000006f0
        /*01e0*/ 	.word	0x000000ff
        /*01e4*/ 	.word	0x000000d0
        /*01e8*/ 	.short	0x0100
        /*01ea*/ 	.byte	0x04
	.zero		1


	//   ....[14]....
        /*01ec*/ 	.word	0x00000700
        /*01f0*/ 	.word	0x000000ff
        /*01f4*/ 	.word	0x00000038
        /*01f8*/ 	.short	0x0100
        /*01fa*/ 	.byte	0x04
	.zero		1


	//   ....[15]....
        /*01fc*/ 	.word	0x00000710
        /*0200*/ 	.word	0x000000ff
        /*0204*/ 	.word	0x000000d8
        /*0208*/ 	.short	0x0100
        /*020a*/ 	.byte	0x04
	.zero		1


	//   ....[16]....
        /*020c*/ 	.word	0x00000720
        /*0210*/ 	.word	0x000000ff
        /*0214*/ 	.word	0x00000040
        /*0218*/ 	.short	0x0100
        /*021a*/ 	.byte	0x04
	.zero		1


	//   ....[17]....
        /*021c*/ 	.word	0x00000730
        /*0220*/ 	.word	0x000000ff
        /*0224*/ 	.word	0x000000e0
        /*0228*/ 	.short	0x0100
        /*022a*/ 	.byte	0x04
	.zero		1


	//   ....[18]....
        /*022c*/ 	.word	0x00000740
        /*0230*/ 	.word	0x000000ff
        /*0234*/ 	.word	0x00000048
        /*0238*/ 	.short	0x0100
        /*023a*/ 	.byte	0x04
	.zero		1


	//   ....[19]....
        /*023c*/ 	.word	0x00000750
        /*0240*/ 	.word	0x000000ff
        /*0244*/ 	.word	0x000000e8
        /*0248*/ 	.short	0x0100
        /*024a*/ 	.byte	0x04
	.zero		1


	//   ....[20]....
        /*024c*/ 	.word	0x00000760
        /*0250*/ 	.word	0x000000ff
        /*0254*/ 	.word	0x00000050
        /*0258*/ 	.short	0x0100
        /*025a*/ 	.byte	0x04
	.zero		1


	//   ....[21]....
        /*025c*/ 	.word	0x00000770
        /*0260*/ 	.word	0x000000ff
        /*0264*/ 	.word	0x000000f0
        /*0268*/ 	.short	0x0100
        /*026a*/ 	.byte	0x04
	.zero		1


	//   ....[22]....
        /*026c*/ 	.word	0x00000780
        /*0270*/ 	.word	0x000000ff
        /*0274*/ 	.word	0x00000058
        /*0278*/ 	.short	0x0100
        /*027a*/ 	.byte	0x04
	.zero		1


	//   ....[23]....
        /*027c*/ 	.word	0x00000790
        /*0280*/ 	.word	0x000000ff
        /*0284*/ 	.word	0x000000f8
        /*0288*/ 	.short	0x0100
        /*028a*/ 	.byte	0x04
	.zero		1


	//   ....[24]....
        /*028c*/ 	.word	0x000007a0
        /*0290*/ 	.word	0x000000ff
        /*0294*/ 	.word	0x00000060
        /*0298*/ 	.short	0x0100
        /*029a*/ 	.byte	0x04
	.zero		1


	//   ....[25]....
        /*029c*/ 	.word	0x000007b0
        /*02a0*/ 	.word	0x000000ff
        /*02a4*/ 	.word	0x00000100
        /*02a8*/ 	.short	0x0100
        /*02aa*/ 	.byte	0x04
	.zero		1


	//   ....[26]....
        /*02ac*/ 	.word	0x000007c0
        /*02b0*/ 	.word	0x000000ff
        /*02b4*/ 	.word	0x00000068
        /*02b8*/ 	.short	0x0100
        /*02ba*/ 	.byte	0x04
	.zero		1


	//   ....[27]....
        /*02bc*/ 	.word	0x000007d0
        /*02c0*/ 	.word	0x000000ff
        /*02c4*/ 	.word	0x00000108
        /*02c8*/ 	.short	0x0100
        /*02ca*/ 	.byte	0x04
	.zero		1


	//   ....[28]....
        /*02cc*/ 	.word	0x000007e0
        /*02d0*/ 	.word	0x000000ff
        /*02d4*/ 	.word	0x00000070
        /*02d8*/ 	.short	0x0100
        /*02da*/ 	.byte	0x04
	.zero		1


	//   ....[29]....
        /*02dc*/ 	.word	0x000007f0
        /*02e0*/ 	.word	0x000000ff
        /*02e4*/ 	.word	0x00000110
        /*02e8*/ 	.short	0x0100
        /*02ea*/ 	.byte	0x04
	.zero		1


	//   ....[30]....
        /*02ec*/ 	.word	0x00000800
        /*02f0*/ 	.word	0x000000ff
        /*02f4*/ 	.word	0x00000078
        /*02f8*/ 	.short	0x0100
        /*02fa*/ 	.byte	0x04
	.zero		1


	//   ....[31]....
        /*02fc*/ 	.word	0x00000810
        /*0300*/ 	.word	0x000000ff
        /*0304*/ 	.word	0x00000118
        /*0308*/ 	.short	0x0100
        /*030a*/ 	.byte	0x04
	.zero		1


	//   ....[32]....
        /*030c*/ 	.word	0x00000820
        /*0310*/ 	.word	0x000000ff
        /*0314*/ 	.word	0x00000080
        /*0318*/ 	.short	0x0100
        /*031a*/ 	.byte	0x04
	.zero		1


	//   ....[33]....
        /*031c*/ 	.word	0x00000830
        /*0320*/ 	.word	0x000000ff
        /*0324*/ 	.word	0x00000120
        /*0328*/ 	.short	0x0100
        /*032a*/ 	.byte	0x04
	.zero		1


	//   ....[34]....
        /*032c*/ 	.word	0x00000840
        /*0330*/ 	.word	0x000000ff
        /*0334*/ 	.word	0x00000088
        /*0338*/ 	.short	0x0100
        /*033a*/ 	.byte	0x04
	.zero		1


	//   ....[35]....
        /*033c*/ 	.word	0x00000850
        /*0340*/ 	.word	0x000000ff
        /*0344*/ 	.word	0x00000128
        /*0348*/ 	.short	0x0100
        /*034a*/ 	.byte	0x04
	.zero		1


	//   ....[36]....
        /*034c*/ 	.word	0x00000860
        /*0350*/ 	.word	0x000000ff
        /*0354*/ 	.word	0x00000090
        /*0358*/ 	.short	0x0100
        /*035a*/ 	.byte	0x04
	.zero		1


	//   ....[37]....
        /*035c*/ 	.word	0x00000870
        /*0360*/ 	.word	0x000000ff
        /*0364*/ 	.word	0x00000130
        /*0368*/ 	.short	0x0100
        /*036a*/ 	.byte	0x04
	.zero		1


	//   ....[38]....
        /*036c*/ 	.word	0x00000880
        /*0370*/ 	.word	0x000000ff
        /*0374*/ 	.word	0x00000098
        /*0378*/ 	.short	0x0100
        /*037a*/ 	.byte	0x04
	.zero		1


	//   ....[39]....
        /*037c*/ 	.word	0x00000890
        /*0380*/ 	.word	0x000000ff
        /*0384*/ 	.word	0x00000138
        /*0388*/ 	.short	0x0100
        /*038a*/ 	.byte	0x04
	.zero		1


	//   ....[40]....
        /*038c*/ 	.word	0x000009d0
        /*0390*/ 	.word	0x000000ff
        /*0394*/ 	.word	0x00000140
        /*0398*/ 	.short	0x0100
        /*039a*/ 	.byte	0x04
	.zero		1


	//   ....[41]....
        /*039c*/ 	.word	0x000009e0
        /*03a0*/ 	.word	0x000000ff
        /*03a4*/ 	.word	0x00000160
        /*03a8*/ 	.short	0x0100
        /*03aa*/ 	.byte	0x04
	.zero		1


	//   ....[42]....
        /*03ac*/ 	.word	0x000009f0
        /*03b0*/ 	.word	0x000000ff
        /*03b4*/ 	.word	0x00000148
        /*03b8*/ 	.short	0x0100
        /*03ba*/ 	.byte	0x04
	.zero		1


	//   ....[43]....
        /*03bc*/ 	.word	0x00000a00
        /*03c0*/ 	.word	0x000000ff
        /*03c4*/ 	.word	0x00000168
        /*03c8*/ 	.short	0x0100
        /*03ca*/ 	.byte	0x04
	.zero		1


	//   ....[44]....
        /*03cc*/ 	.word	0x00000a10
        /*03d0*/ 	.word	0x000000ff
        /*03d4*/ 	.word	0x00000150
        /*03d8*/ 	.short	0x0100
        /*03da*/ 	.byte	0x04
	.zero		1


	//   ....[45]....
        /*03dc*/ 	.word	0x00000a20
        /*03e0*/ 	.word	0x000000ff
        /*03e4*/ 	.word	0x00000170
        /*03e8*/ 	.short	0x0100
        /*03ea*/ 	.byte	0x04
	.zero		1


	//   ....[46]....
        /*03ec*/ 	.word	0x00000a30
        /*03f0*/ 	.word	0x000000ff
        /*03f4*/ 	.word	0x00000158
        /*03f8*/ 	.short	0x0100
        /*03fa*/ 	.byte	0x04
	.zero		1


	//   ....[47]....
        /*03fc*/ 	.word	0x00000a40
        /*0400*/ 	.word	0x000000ff
        /*0404*/ 	.word	0x00000178
        /*0408*/ 	.short	0x0100
        /*040a*/ 	.byte	0x04
	.zero		1


	//   ....[48]....
        /*040c*/ 	.word	0x00000b30
        /*0410*/ 	.word	0x000000ff
        /*0414*/ 	.word	0x00000180
        /*0418*/ 	.short	0x0100
        /*041a*/ 	.byte	0x06
	.zero		1


	//   ....[49]....
        /*041c*/ 	.word	0x00000b40
        /*0420*/ 	.word	0x000000ff
        /*0424*/ 	.word	0x00000188
        /*0428*/ 	.short	0x0100
        /*042a*/ 	.byte	0x06
	.zero		1


	//   ....[50]....
        /*042c*/ 	.word	0x00000c80
        /*0430*/ 	.word	0x000000ff
        /*0434*/ 	.word	0x00000190
        /*0438*/ 	.short	0x0100
        /*043a*/ 	.byte	0x06
	.zero		1


	//   ....[51]....
        /*043c*/ 	.word	0x00000c90
        /*0440*/ 	.word	0x000000ff
        /*0444*/ 	.word	0x000001a0
        /*0448*/ 	.short	0x0100
        /*044a*/ 	.byte	0x06
	.zero		1


	//   ....[52]....
        /*044c*/ 	.word	0x00000ca0
        /*0450*/ 	.word	0x000000ff
        /*0454*/ 	.word	0x00000198
        /*0458*/ 	.short	0x0100
        /*045a*/ 	.byte	0x06
	.zero		1


	//   ....[53]....
        /*045c*/ 	.word	0x00000cb0
        /*0460*/ 	.word	0x000000ff
        /*0464*/ 	.word	0x000001a8
        /*0468*/ 	.short	0x0100
        /*046a*/ 	.byte	0x06
	.zero		1


	//   ....[54]....
        /*046c*/ 	.word	0x00000de0
        /*0470*/ 	.word	0x000000ff
        /*0474*/ 	.word	0x000001b0
        /*0478*/ 	.short	0x0100
        /*047a*/ 	.byte	0x04
	.zero		1


	//   ....[55]....
        /*047c*/ 	.word	0x00000df0
        /*0480*/ 	.word	0x000000ff
        /*0484*/ 	.word	0x000001d0
        /*0488*/ 	.short	0x0100
        /*048a*/ 	.byte	0x04
	.zero		1


	//   ....[56]....
        /*048c*/ 	.word	0x00000e00
        /*0490*/ 	.word	0x000000ff
        /*0494*/ 	.word	0x000001b8
        /*0498*/ 	.short	0x0100
        /*049a*/ 	.byte	0x04
	.zero		1


	//   ....[57]....
        /*049c*/ 	.word	0x00000e10
        /*04a0*/ 	.word	0x000000ff
        /*04a4*/ 	.word	0x000001d8
        /*04a8*/ 	.short	0x0100
        /*04aa*/ 	.byte	0x04
	.zero		1


	//   ....[58]....
        /*04ac*/ 	.word	0x00000e20
        /*04b0*/ 	.word	0x000000ff
        /*04b4*/ 	.word	0x000001c0
        /*04b8*/ 	.short	0x0100
        /*04ba*/ 	.byte	0x04
	.zero		1


	//   ....[59]....
        /*04bc*/ 	.word	0x00000e30
        /*04c0*/ 	.word	0x000000ff
        /*04c4*/ 	.word	0x000001e0
        /*04c8*/ 	.short	0x0100
        /*04ca*/ 	.byte	0x04
	.zero		1


	//   ....[60]....
        /*04cc*/ 	.word	0x00000e40
        /*04d0*/ 	.word	0x000000ff
        /*04d4*/ 	.word	0x000001c8
        /*04d8*/ 	.short	0x0100
        /*04da*/ 	.byte	0x04
	.zero		1


	//   ....[61]....
        /*04dc*/ 	.word	0x00000e50
        /*04e0*/ 	.word	0x000000ff
        /*04e4*/ 	.word	0x000001e8
        /*04e8*/ 	.short	0x0100
        /*04ea*/ 	.byte	0x04
	.zero		1


	//   ....[62]....
        /*04ec*/ 	.word	0x00000f40
        /*04f0*/ 	.word	0x000000ff
        /*04f4*/ 	.word	0x000001f0
        /*04f8*/ 	.short	0x0100
        /*04fa*/ 	.byte	0x04
	.zero		1


	//   ....[63]....
        /*04fc*/ 	.word	0x00000f50
        /*0500*/ 	.word	0x000000ff
        /*0504*/ 	.word	0x00000200
        /*0508*/ 	.short	0x0100
        /*050a*/ 	.byte	0x04
	.zero		1


	//   ....[64]....
        /*050c*/ 	.word	0x00000f60
        /*0510*/ 	.word	0x000000ff
        /*0514*/ 	.word	0x000001f8
        /*0518*/ 	.short	0x0100
        /*051a*/ 	.byte	0x04
	.zero		1


	//   ....[65]....
        /*051c*/ 	.word	0x00000f70
        /*0520*/ 	.word	0x000000ff
        /*0524*/ 	.word	0x00000208
        /*0528*/ 	.short	0x0100
        /*052a*/ 	.byte	0x04
	.zero		1


	//   ....[66]....
        /*052c*/ 	.word	0x00001e50
        /*0530*/ 	.word	0x00000000
        /*0534*/ 	.word	0x00000200
        /*0538*/ 	.short	0x010a
        /*053a*/ 	.byte	0xff
	.zero		1


	//   ....[67]....
        /*053c*/ 	.word	0x00001e70
        /*0540*/ 	.word	0x00000000
        /*0544*/ 	.word	0x000001f0
        /*0548*/ 	.short	0x0101
        /*054a*/ 	.byte	0xff
	.zero		1


	//   ....[68]....
        /*054c*/ 	.word	0x00001f30
        /*0550*/ 	.word	0x000000ff
        /*0554*/ 	.word	0x000000a0
        /*0558*/ 	.short	0x010a
        /*055a*/ 	.byte	0x04
	.zero		1


	//   ....[69]....
        /*055c*/ 	.word	0x00001fc0
        /*0560*/ 	.word	0x000000ff
        /*0564*/ 	.word	0x000000a0
        /*0568*/ 	.short	0x010a
        /*056a*/ 	.byte	0x21
	.zero		1


	//   ....[70]....
        /*056c*/ 	.word	0x00002150
        /*0570*/ 	.word	0x000000ff
        /*0574*/ 	.word	0x000000a0
        /*0578*/ 	.short	0x010a
        /*057a*/ 	.byte	0x05
	.zero		1


	//   ....[71]....
        /*057c*/ 	.word	0x00002280
        /*0580*/ 	.word	0x000000ff
        /*0584*/ 	.word	0x00000188
        /*0588*/ 	.short	0x0101
        /*058a*/ 	.byte	0x15
	.zero		1


	//   ....[72]....
        /*058c*/ 	.word	0x000022a0
        /*0590*/ 	.word	0x000000ff
        /*0594*/ 	.word	0x000000a0
        /*0598*/ 	.short	0x010a
        /*059a*/ 	.byte	0x04
	.zero		1


	//   ....[73]....
        /*059c*/ 	.word	0x00002320
        /*05a0*/ 	.word	0x000000ff
        /*05a4*/ 	.word	0x000000a0
        /*05a8*/ 	.short	0x010a
        /*05aa*/ 	.byte	0x11
	.zero		1


	//   ....[74]....
        /*05ac*/ 	.word	0x000024b0
        /*05b0*/ 	.word	0x000000ff
        /*05b4*/ 	.word	0x000000a0
        /*05b8*/ 	.short	0x010a
        /*05ba*/ 	.byte	0x05
	.zero		1


	//   ....[75]....
        /*05bc*/ 	.word	0x000025f0
        /*05c0*/ 	.word	0x00000003
        /*05c4*/ 	.word	0x00000190
        /*05c8*/ 	.short	0x010a
        /*05ca*/ 	.byte	0xff
	.zero		1


	//   ....[76]....
        /*05cc*/ 	.word	0x00002740
        /*05d0*/ 	.word	0x00000000
        /*05d4*/ 	.word	0x00000000
        /*05d8*/ 	.short	0x0101
        /*05da*/ 	.byte	0xff
	.zero		1


	//   ....[77]....
        /*05dc*/ 	.word	0x00002ce0
        /*05e0*/ 	.word	0x000000ff
        /*05e4*/ 	.word	0x00000000
        /*05e8*/ 	.short	0x010a
        /*05ea*/ 	.byte	0x04
	.zero		1


	//   ....[78]....
        /*05ec*/ 	.word	0x00002d70
        /*05f0*/ 	.word	0x000000ff
        /*05f4*/ 	.word	0x00000000
        /*05f8*/ 	.short	0x010a
        /*05fa*/ 	.byte	0x05
	.zero		1


	//   ....[79]....
        /*05fc*/ 	.word	0x00002e00
        /*0600*/ 	.word	0x000000ff
        /*0604*/ 	.word	0x00000000
        /*0608*/ 	.short	0x010a
        /*060a*/ 	.byte	0x05
	.zero		1


	//   ....[80]....
        /*060c*/ 	.word	0x00002e90
        /*0610*/ 	.word	0x000000ff
        /*0614*/ 	.word	0x00000000
        /*0618*/ 	.short	0x010a
        /*061a*/ 	.byte	0x05
	.zero		1


	//   ....[81]....
        /*061c*/ 	.word	0x00002f20
        /*0620*/ 	.word	0x000000ff
        /*0624*/ 	.word	0x00000000
        /*0628*/ 	.short	0x010a
        /*062a*/ 	.byte	0x05
	.zero		1


	//   ....[82]....
        /*062c*/ 	.word	0x00002fb0
        /*0630*/ 	.word	0x000000ff
        /*0634*/ 	.word	0x00000000
        /*0638*/ 	.short	0x010a
        /*063a*/ 	.byte	0x05
	.zero		1


	//   ....[83]....
        /*063c*/ 	.word	0x00003040
        /*0640*/ 	.word	0x000000ff
        /*0644*/ 	.word	0x00000000
        /*0648*/ 	.short	0x010a
        /*064a*/ 	.byte	0x05
	.zero		1


	//   ....[84]....
        /*064c*/ 	.word	0x000030d0
        /*0650*/ 	.word	0x000000ff
        /*0654*/ 	.word	0x00000000
        /*0658*/ 	.short	0x010a
        /*065a*/ 	.byte	0x05
	.zero		1


	//   ....[85]....
        /*065c*/ 	.word	0x00003160
        /*0660*/ 	.word	0x000000ff
        /*0664*/ 	.word	0x00000000
        /*0668*/ 	.short	0x010a
        /*066a*/ 	.byte	0x05
	.zero		1


	//   ....[86]....
        /*066c*/ 	.word	0x000031f0
        /*0670*/ 	.word	0x000000ff
        /*0674*/ 	.word	0x00000000
        /*0678*/ 	.short	0x010a
        /*067a*/ 	.byte	0x05
	.zero		1


	//   ....[87]....
        /*067c*/ 	.word	0x00003280
        /*0680*/ 	.word	0x000000ff
        /*0684*/ 	.word	0x00000000
        /*0688*/ 	.short	0x010a
        /*068a*/ 	.byte	0x05
	.zero		1


	//   ....[88]....
        /*068c*/ 	.word	0x00003310
        /*0690*/ 	.word	0x000000ff
        /*0694*/ 	.word	0x00000000
        /*0698*/ 	.short	0x010a
        /*069a*/ 	.byte	0x05
	.zero		1


	//   ....[89]....
        /*069c*/ 	.word	0x000033a0
        /*06a0*/ 	.word	0x000000ff
        /*06a4*/ 	.word	0x00000000
        /*06a8*/ 	.short	0x010a
        /*06aa*/ 	.byte	0x05
	.zero		1


	//   ....[90]....
        /*06ac*/ 	.word	0x00003430
        /*06b0*/ 	.word	0x000000ff
        /*06b4*/ 	.word	0x00000000
        /*06b8*/ 	.short	0x010a
        /*06ba*/ 	.byte	0x05
	.zero		1


	//   ....[91]....
        /*06bc*/ 	.word	0x000034c0
        /*06c0*/ 	.word	0x000000ff
        /*06c4*/ 	.word	0x00000000
        /*06c8*/ 	.short	0x010a
        /*06ca*/ 	.byte	0x05
	.zero		1


	//   ....[92]....
        /*06cc*/ 	.word	0x00003550
        /*06d0*/ 	.word	0x000000ff
        /*06d4*/ 	.word	0x00000000
        /*06d8*/ 	.short	0x010a
        /*06da*/ 	.byte	0x05
	.zero		1


	//   ....[93]....
        /*06dc*/ 	.word	0x000035e0
        /*06e0*/ 	.word	0x000000ff
        /*06e4*/ 	.word	0x00000000
        /*06e8*/ 	.short	0x010a
        /*06ea*/ 	.byte	0x05
	.zero		1


	//   ....[94]....
        /*06ec*/ 	.word	0x00003670
        /*06f0*/ 	.word	0x000000ff
        /*06f4*/ 	.word	0x00000000
        /*06f8*/ 	.short	0x010a
        /*06fa*/ 	.byte	0x05
	.zero		1


	//   ....[95]....
        /*06fc*/ 	.word	0x00003700
        /*0700*/ 	.word	0x000000ff
        /*0704*/ 	.word	0x00000000
        /*0708*/ 	.short	0x010a
        /*070a*/ 	.byte	0x05
	.zero		1


	//   ....[96]....
        /*070c*/ 	.word	0x000037a0
        /*0710*/ 	.word	0x00000000
        /*0714*/ 	.word	0x00000000
        /*0718*/ 	.short	0x010a
        /*071a*/ 	.byte	0xff
	.zero		1


	//   ....[97]....
        /*071c*/ 	.word	0x000038e0
        /*0720*/ 	.word	0x00000002
        /*0724*/ 	.word	0x000001f0
        /*0728*/ 	.short	0x010a
        /*072a*/ 	.byte	0xff
	.zero		1


	//   ....[98]....
        /*072c*/ 	.word	0x00003940
        /*0730*/ 	.word	0x00000004
        /*0734*/ 	.word	0x00000000
        /*0738*/ 	.short	0x0101
        /*073a*/ 	.byte	0xff
	.zero		1


	//   ....[99]....
        /*073c*/ 	.word	0x00003960
        /*0740*/ 	.word	0x000000ff
        /*0744*/ 	.word	0x000001a0
        /*0748*/ 	.short	0x010a
        /*074a*/ 	.byte	0x04
	.zero		1


	//   ....[100]....
        /*074c*/ 	.word	0x00003a80
        /*0750*/ 	.word	0x00000002
        /*0754*/ 	.word	0x00000190
        /*0758*/ 	.short	0x010a
        /*075a*/ 	.byte	0xff
	.zero		1


	//   ....[101]....
        /*075c*/ 	.word	0x00003b90
        /*0760*/ 	.word	0x00000002
        /*0764*/ 	.word	0x00000000
        /*0768*/ 	.short	0x0101
        /*076a*/ 	.byte	0xff
	.zero		1


	//   ....[102]....
        /*076c*/ 	.word	0x00003c20
        /*0770*/ 	.word	0x000000ff
        /*0774*/ 	.word	0x000001a0
        /*0778*/ 	.short	0x0106
        /*077a*/ 	.byte	0x04
	.zero		1


	//   ....[103]....
        /*077c*/ 	.word	0x00003c40
        /*0780*/ 	.word	0x000000ff
        /*0784*/ 	.word	0x000001a0
        /*0788*/ 	.short	0x010a
        /*078a*/ 	.byte	0x04
	.zero		1


	//   ....[104]....
        /*078c*/ 	.word	0x00003cd0
        /*0790*/ 	.word	0x000000ff
        /*0794*/ 	.word	0x000001a0
        /*0798*/ 	.short	0x0106
        /*079a*/ 	.byte	0x07
	.zero		1


	//   ....[105]....
        /*079c*/ 	.word	0x00003d10
        /*07a0*/ 	.word	0x00000000
        /*07a4*/ 	.word	0x000001a0
        /*07a8*/ 	.short	0x010a
        /*07aa*/ 	.byte	0xff
	.zero		1


	//   ....[106]....
        /*07ac*/ 	.word	0x00004210
        /*07b0*/ 	.word	0x00000000
        /*07b4*/ 	.word	0x00000190
        /*07b8*/ 	.short	0x010a
        /*07ba*/ 	.byte	0xff
	.zero		1


	//   ....[107]....
        /*07bc*/ 	.word	0x00004310
        /*07c0*/ 	.word	0x00000003
        /*07c4*/ 	.word	0x00000000
        /*07c8*/ 	.short	0x0101
        /*07ca*/ 	.byte	0xff
	.zero		1


	//   ....[108]....
        /*07cc*/ 	.word	0x00004320
        /*07d0*/ 	.word	0x000000ff
        /*07d4*/ 	.word	0x00000000
        /*07d8*/ 	.short	0x010a
        /*07da*/ 	.byte	0x04
	.zero		1


	//   ....[109]....
        /*07dc*/ 	.word	0x00004340
        /*07e0*/ 	.word	0x000000ff
        /*07e4*/ 	.word	0x000001d0
        /*07e8*/ 	.short	0x010a
        /*07ea*/ 	.byte	0x13
	.zero		1


	//   ....[110]....
        /*07ec*/ 	.word	0x00004480
        /*07f0*/ 	.word	0x000000ff
        /*07f4*/ 	.word	0x00000000
        /*07f8*/ 	.short	0x010a
        /*07fa*/ 	.byte	0x06
	.zero		1


	//   ....[111]....
        /*07fc*/ 	.word	0x00004580
        /*0800*/ 	.word	0x000000ff
        /*0804*/ 	.word	0x00000000
        /*0808*/ 	.short	0x010a
        /*080a*/ 	.byte	0x04
	.zero		1


	//   ....[112]....
        /*080c*/ 	.word	0x00004760
        /*0810*/ 	.word	0x000000ff
        /*0814*/ 	.word	0x00000000
        /*0818*/ 	.short	0x010a
        /*081a*/ 	.byte	0x04
	.zero		1


	//   ....[113]....
        /*081c*/ 	.word	0x000047f0
        /*0820*/ 	.word	0x000000ff
        /*0824*/ 	.word	0x00000000
        /*0828*/ 	.short	0x010a
        /*082a*/ 	.byte	0x05
	.zero		1


	//   ....[114]....
        /*082c*/ 	.word	0x00004880
        /*0830*/ 	.word	0x000000ff
        /*0834*/ 	.word	0x00000000
        /*0838*/ 	.short	0x010a
        /*083a*/ 	.byte	0x05
	.zero		1


	//   ....[115]....
        /*083c*/ 	.word	0x00004910
        /*0840*/ 	.word	0x000000ff
        /*0844*/ 	.word	0x00000000
        /*0848*/ 	.short	0x010a
        /*084a*/ 	.byte	0x04
	.zero		1


	//   ....[116]....
        /*084c*/ 	.word	0x00004e20
        /*0850*/ 	.word	0x0000000c
        /*0854*/ 	.word	0x00000190
        /*0858*/ 	.short	0x010a
        /*085a*/ 	.byte	0xff
	.zero		1


	//   ....[117]....
        /*085c*/ 	.word	0x00004f90
        /*0860*/ 	.word	0x00000000
        /*0864*/ 	.word	0x00000000
        /*0868*/ 	.short	0x0101
        /*086a*/ 	.byte	0xff
	.zero		1


	//   ....[118]....
        /*086c*/ 	.word	0x00005420
        /*0870*/ 	.word	0x000000ff
        /*0874*/ 	.word	0x00000188
        /*0878*/ 	.short	0x010a
        /*087a*/ 	.byte	0x15
	.zero		1


	//   ....[119]....
        /*087c*/ 	.word	0x000055a0
        /*0880*/ 	.word	0x000000ff
        /*0884*/ 	.word	0x00000160
        /*0888*/ 	.short	0x010a
        /*088a*/ 	.byte	0x15
	.zero		1


	//   ....[120]....
        /*088c*/ 	.word	0x00005710
        /*0890*/ 	.word	0x000000ff
        /*0894*/ 	.word	0x00000140
        /*0898*/ 	.short	0x010b
        /*089a*/ 	.byte	0x15
	.zero		1


	//   ....[121]....
        /*089c*/ 	.word	0x00005720
        /*08a0*/ 	.word	0x000000ff
        /*08a4*/ 	.word	0x00000000
        /*08a8*/ 	.short	0x0101
        /*08aa*/ 	.byte	0x28
	.zero		1


	//   ....[122]....
        /*08ac*/ 	.word	0x00005730
        /*08b0*/ 	.word	0x000000ff
        /*08b4*/ 	.word	0x00000168
        /*08b8*/ 	.short	0x010a
        /*08ba*/ 	.byte	0x15
	.zero		1


	//   ....[123]....
        /*08bc*/ 	.word	0x00005880
        /*08c0*/ 	.word	0x000000ff
        /*08c4*/ 	.word	0x00000148
        /*08c8*/ 	.short	0x010b
        /*08ca*/ 	.byte	0x15
	.zero		1


	//   ....[124]....
        /*08cc*/ 	.word	0x00005890
        /*08d0*/ 	.word	0x000000ff
        /*08d4*/ 	.word	0x00000000
        /*08d8*/ 	.short	0x0101
        /*08da*/ 	.byte	0x27
	.zero		1


	//   ....[125]....
        /*08dc*/ 	.word	0x000058a0
        /*08e0*/ 	.word	0x000000ff
        /*08e4*/ 	.word	0x00000170
        /*08e8*/ 	.short	0x010a
        /*08ea*/ 	.byte	0x15
	.zero		1


	//   ....[126]....
        /*08ec*/ 	.word	0x000059e0
        /*08f0*/ 	.word	0x000000ff
        /*08f4*/ 	.word	0x00000150
        /*08f8*/ 	.short	0x010b
        /*08fa*/ 	.byte	0x15
	.zero		1


	//   ....[127]....
        /*08fc*/ 	.word	0x000059f0
        /*0900*/ 	.word	0x000000ff
        /*0904*/ 	.word	0x00000000
        /*0908*/ 	.short	0x0101
        /*090a*/ 	.byte	0x26
	.zero		1


	//   ....[128]....
        /*090c*/ 	.word	0x00005a00
        /*0910*/ 	.word	0x000000ff
        /*0914*/ 	.word	0x00000178
        /*0918*/ 	.short	0x010a
        /*091a*/ 	.byte	0x15
	.zero		1


	//   ....[129]....
        /*091c*/ 	.word	0x00005be0
        /*0920*/ 	.word	0x000000ff
        /*0924*/ 	.word	0x00000158
        /*0928*/ 	.short	0x010b
        /*092a*/ 	.byte	0x15
	.zero		1


	//   ....[130]....
        /*092c*/ 	.word	0x00005bf0
        /*0930*/ 	.word	0x000000ff
        /*0934*/ 	.word	0x00000000
        /*0938*/ 	.short	0x0101
        /*093a*/ 	.byte	0x25
	.zero		1


	//   ....[131]....
        /*093c*/ 	.word	0x00005c20
        /*0940*/ 	.word	0x000000ff
        /*0944*/ 	.word	0x00000160
        /*0948*/ 	.short	0x010a
        /*094a*/ 	.byte	0x15
	.zero		1


	//   ....[132]....
        /*094c*/ 	.word	0x00005c40
        /*0950*/ 	.word	0x000000ff
        /*0954*/ 	.word	0x00000168
        /*0958*/ 	.short	0x010a
        /*095a*/ 	.byte	0x15
	.zero		1


	//   ....[133]....
        /*095c*/ 	.word	0x00005c60
        /*0960*/ 	.word	0x000000ff
        /*0964*/ 	.word	0x00000170
        /*0968*/ 	.short	0x010a
        /*096a*/ 	.byte	0x15
	.zero		1


	//   ....[134]....
        /*096c*/ 	.word	0x00005ca0
        /*0970*/ 	.word	0x00000000
        /*0974*/ 	.word	0x00000178
        /*0978*/ 	.short	0x010a
        /*097a*/ 	.byte	0xff
	.zero		1


	//   ....[135]....
        /*097c*/ 	.word	0x00005ff0
        /*0980*/ 	.word	0x00000003
        /*0984*/ 	.word	0x00000190
        /*0988*/ 	.short	0x010a
        /*098a*/ 	.byte	0xff
	.zero		1


	//   ....[136]....
        /*098c*/ 	.word	0x00006170
        /*0990*/ 	.word	0x00000000
        /*0994*/ 	.word	0x00000000
        /*0998*/ 	.short	0x0101
        /*099a*/ 	.byte	0xff
	.zero		1


	//   ....[137]....
        /*099c*/ 	.word	0x00006ca0
        /*09a0*/ 	.word	0x00000002
        /*09a4*/ 	.word	0x00000140
        /*09a8*/ 	.short	0x010a
        /*09aa*/ 	.byte	0xff
	.zero		1


	//   ....[138]....
        /*09ac*/ 	.word	0x00006ce0
        /*09b0*/ 	.word	0x00000047
        /*09b4*/ 	.word	0x000001b0
        /*09b8*/ 	.short	0x010a
        /*09ba*/ 	.byte	0xff
	.zero		1


	//   ....[139]....
        /*09bc*/ 	.word	0x00006dd0
        /*09c0*/ 	.word	0x00000002
        /*09c4*/ 	.word	0x00000140
        /*09c8*/ 	.short	0x010a
        /*09ca*/ 	.byte	0xff
	.zero		1


	//   ....[140]....
        /*09cc*/ 	.word	0x00006ee0
        /*09d0*/ 	.word	0x00000000
        /*09d4*/ 	.word	0x00000000
        /*09d8*/ 	.short	0x0101
        /*09da*/ 	.byte	0xff
	.zero		1


	//   ....[141]....
        /*09dc*/ 	.word	0x00006f60
        /*09e0*/ 	.word	0x00000047
        /*09e4*/ 	.word	0x000001b0
        /*09e8*/ 	.short	0x010a
        /*09ea*/ 	.byte	0xff
	.zero		1


	//   ....[142]....
        /*09ec*/ 	.word	0x00007ab0
        /*09f0*/ 	.word	0x00000069
        /*09f4*/ 	.word	0x00000140
        /*09f8*/ 	.short	0x010a
        /*09fa*/ 	.byte	0xff
	.zero		1


	//   ....[143]....
        /*09fc*/ 	.word	0x00007b80
        /*0a00*/ 	.word	0x00000069
        /*0a04*/ 	.word	0x00000140
        /*0a08*/ 	.short	0x010a
        /*0a0a*/ 	.byte	0xff
	.zero		1


	//   ....[144]....
        /*0a0c*/ 	.word	0x00007c90
        /*0a10*/ 	.word	0x00000000
        /*0a14*/ 	.word	0x00000000
        /*0a18*/ 	.short	0x0101
        /*0a1a*/ 	.byte	0xff
	.zero		1


	//   ....[145]....
        /*0a1c*/ 	.word	0x00008800
        /*0a20*/ 	.word	0x00000069
        /*0a24*/ 	.word	0x00000140
        /*0a28*/ 	.short	0x010a
        /*0a2a*/ 	.byte	0xff
	.zero		1


	//   ....[146]....
        /*0a2c*/ 	.word	0x000088d0
        /*0a30*/ 	.word	0x00000069
        /*0a34*/ 	.word	0x00000140
        /*0a38*/ 	.short	0x010a
        /*0a3a*/ 	.byte	0xff
	.zero		1


	//   ....[147]....
        /*0a3c*/ 	.word	0x000089e0
        /*0a40*/ 	.word	0x00000000
        /*0a44*/ 	.word	0x00000000
        /*0a48*/ 	.short	0x0101
        /*0a4a*/ 	.byte	0xff
	.zero		1


	//   ....[148]....
        /*0a4c*/ 	.word	0x00009580
        /*0a50*/ 	.word	0x00000067
        /*0a54*/ 	.word	0x00000140
        /*0a58*/ 	.short	0x010a
        /*0a5a*/ 	.byte	0xff
	.zero		1


	//   ....[149]....
        /*0a5c*/ 	.word	0x00009650
        /*0a60*/ 	.word	0x00000067
        /*0a64*/ 	.word	0x00000140
        /*0a68*/ 	.short	0x010a
        /*0a6a*/ 	.byte	0xff
	.zero		1


	//   ....[150]....
        /*0a6c*/ 	.word	0x00009760
        /*0a70*/ 	.word	0x00000000
        /*0a74*/ 	.word	0x00000000
        /*0a78*/ 	.short	0x0101
        /*0a7a*/ 	.byte	0xff
	.zero		1


	//   ....[151]....
        /*0a7c*/ 	.word	0x00009bf0
        /*0a80*/ 	.word	0x000000ff
        /*0a84*/ 	.word	0x00000000
        /*0a88*/ 	.short	0x0101
        /*0a8a*/ 	.byte	0x04
	.zero		1


	//   ....[152]....
        /*0a8c*/ 	.word	0x0000a3f0
        /*0a90*/ 	.word	0x00000000
        /*0a94*/ 	.word	0x00000200
        /*0a98*/ 	.short	0x010a
        /*0a9a*/ 	.byte	0xff
	.zero		1


	//   ....[153]....
        /*0a9c*/ 	.word	0x0000a450
        /*0aa0*/ 	.word	0x00000000
        /*0aa4*/ 	.word	0x000000a0
        /*0aa8*/ 	.short	0x010a
        /*0aaa*/ 	.byte	0xff
	.zero		1


	//   ....[154]....
        /*0aac*/ 	.word	0x0000a4b0
        /*0ab0*/ 	.word	0x00000000
        /*0ab4*/ 	.word	0x000000a0
        /*0ab8*/ 	.short	0x010a
        /*0aba*/ 	.byte	0xff
	.zero		1


	//   ....[155]....
        /*0abc*/ 	.word	0x0000a500
        /*0ac0*/ 	.word	0x00000003
        /*0ac4*/ 	.word	0x00000190
        /*0ac8*/ 	.short	0x010a
        /*0aca*/ 	.byte	0xff
	.zero		1


	//   ....[156]....
        /*0acc*/ 	.word	0x0000a560
        /*0ad0*/ 	.word	0x00000000
        /*0ad4*/ 	.word	0x00000000
        /*0ad8*/ 	.short	0x010a
        /*0ada*/ 	.byte	0xff
	.zero		1


	//   ....[157]....
        /*0adc*/ 	.word	0x0000a5c0
        /*0ae0*/ 	.word	0x00000000
        /*0ae4*/ 	.word	0x00000000
        /*0ae8*/ 	.short	0x010a
        /*0aea*/ 	.byte	0xff
	.zero		1


	//   ....[158]....
        /*0aec*/ 	.word	0x0000a620
        /*0af0*/ 	.word	0x00000000
        /*0af4*/ 	.word	0x00000000
        /*0af8*/ 	.short	0x010a
        /*0afa*/ 	.byte	0xff
	.zero		1


	//   ....[159]....
        /*0afc*/ 	.word	0x0000a680
        /*0b00*/ 	.word	0x00000000
        /*0b04*/ 	.word	0x00000000
        /*0b08*/ 	.short	0x010a
        /*0b0a*/ 	.byte	0xff
	.zero		1


	//   ....[160]....
        /*0b0c*/ 	.word	0x0000a6e0
        /*0b10*/ 	.word	0x00000000
        /*0b14*/ 	.word	0x00000000
        /*0b18*/ 	.short	0x010a
        /*0b1a*/ 	.byte	0xff
	.zero		1


	//   ....[161]....
        /*0b1c*/ 	.word	0x0000a740
        /*0b20*/ 	.word	0x00000000
        /*0b24*/ 	.word	0x00000000
        /*0b28*/ 	.short	0x010a
        /*0b2a*/ 	.byte	0xff
	.zero		1


	//   ....[162]....
        /*0b2c*/ 	.word	0x0000a7a0
        /*0b30*/ 	.word	0x00000000
        /*0b34*/ 	.word	0x00000000
        /*0b38*/ 	.short	0x010a
        /*0b3a*/ 	.byte	0xff
	.zero		1


	//   ....[163]....
        /*0b3c*/ 	.word	0x0000a800
        /*0b40*/ 	.word	0x00000000
        /*0b44*/ 	.word	0x00000000
        /*0b48*/ 	.short	0x010a
        /*0b4a*/ 	.byte	0xff
	.zero		1


	//   ....[164]....
        /*0b4c*/ 	.word	0x0000a860
        /*0b50*/ 	.word	0x00000000
        /*0b54*/ 	.word	0x00000000
        /*0b58*/ 	.short	0x010a
        /*0b5a*/ 	.byte	0xff
	.zero		1


	//   ....[165]....
        /*0b5c*/ 	.word	0x0000a8c0
        /*0b60*/ 	.word	0x00000000
        /*0b64*/ 	.word	0x00000000
        /*0b68*/ 	.short	0x010a
        /*0b6a*/ 	.byte	0xff
	.zero		1


	//   ....[166]....
        /*0b6c*/ 	.word	0x0000a920
        /*0b70*/ 	.word	0x00000000
        /*0b74*/ 	.word	0x00000000
        /*0b78*/ 	.short	0x010a
        /*0b7a*/ 	.byte	0xff
	.zero		1


	//   ....[167]....
        /*0b7c*/ 	.word	0x0000a980
        /*0b80*/ 	.word	0x00000000
        /*0b84*/ 	.word	0x00000000
        /*0b88*/ 	.short	0x010a
        /*0b8a*/ 	.byte	0xff
	.zero		1


	//   ....[168]....
        /*0b8c*/ 	.word	0x0000a9e0
        /*0b90*/ 	.word	0x00000000
        /*0b94*/ 	.word	0x00000000
        /*0b98*/ 	.short	0x010a
        /*0b9a*/ 	.byte	0xff
	.zero		1


	//   ....[169]....
        /*0b9c*/ 	.word	0x0000aa40
        /*0ba0*/ 	.word	0x00000000
        /*0ba4*/ 	.word	0x00000000
        /*0ba8*/ 	.short	0x010a
        /*0baa*/ 	.byte	0xff
	.zero		1


	//   ....[170]....
        /*0bac*/ 	.word	0x0000aaa0
        /*0bb0*/ 	.word	0x00000000
        /*0bb4*/ 	.word	0x00000000
        /*0bb8*/ 	.short	0x010a
        /*0bba*/ 	.byte	0xff
	.zero		1


	//   ....[171]....
        /*0bbc*/ 	.word	0x0000ab00
        /*0bc0*/ 	.word	0x00000000
        /*0bc4*/ 	.word	0x00000000
        /*0bc8*/ 	.short	0x010a
        /*0bca*/ 	.byte	0xff
	.zero		1


	//   ....[172]....
        /*0bcc*/ 	.word	0x0000ab60
        /*0bd0*/ 	.word	0x00000000
        /*0bd4*/ 	.word	0x00000000
        /*0bd8*/ 	.short	0x010a
        /*0bda*/ 	.byte	0xff
	.zero		1


	//   ....[173]....
        /*0bdc*/ 	.word	0x0000abc0
        /*0be0*/ 	.word	0x00000000
        /*0be4*/ 	.word	0x00000000
        /*0be8*/ 	.short	0x010a
        /*0bea*/ 	.byte	0xff
	.zero		1


	//   ....[174]....
        /*0bec*/ 	.word	0x0000ac20
        /*0bf0*/ 	.word	0x00000000
        /*0bf4*/ 	.word	0x00000000
        /*0bf8*/ 	.short	0x010a
        /*0bfa*/ 	.byte	0xff
	.zero		1


	//   ....[175]....
        /*0bfc*/ 	.word	0x0000ac70
        /*0c00*/ 	.word	0x00000002
        /*0c04*/ 	.word	0x000001f0
        /*0c08*/ 	.short	0x010a
        /*0c0a*/ 	.byte	0xff
	.zero		1


	//   ....[176]....
        /*0c0c*/ 	.word	0x0000acd0
        /*0c10*/ 	.word	0x00000002
        /*0c14*/ 	.word	0x000001a0
        /*0c18*/ 	.short	0x010a
        /*0c1a*/ 	.byte	0xff
	.zero		1


	//   ....[177]....
        /*0c1c*/ 	.word	0x0000ad20
        /*0c20*/ 	.word	0x00000002
        /*0c24*/ 	.word	0x00000190
        /*0c28*/ 	.short	0x010a
        /*0c2a*/ 	.byte	0xff
	.zero		1


	//   ....[178]....
        /*0c2c*/ 	.word	0x0000ad80
        /*0c30*/ 	.word	0x00000000
        /*0c34*/ 	.word	0x000001a0
        /*0c38*/ 	.short	0x010a
        /*0c3a*/ 	.byte	0xff
	.zero		1


	//   ....[179]....
        /*0c3c*/ 	.word	0x0000add0
        /*0c40*/ 	.word	0x00000000
        /*0c44*/ 	.word	0x00000190
        /*0c48*/ 	.short	0x010a
        /*0c4a*/ 	.byte	0xff
	.zero		1


	//   ....[180]....
        /*0c4c*/ 	.word	0x0000ae30
        /*0c50*/ 	.word	0x00000003
        /*0c54*/ 	.word	0x000001d0
        /*0c58*/ 	.short	0x010a
        /*0c5a*/ 	.byte	0xff
	.zero		1


	//   ....[181]....
        /*0c5c*/ 	.word	0x0000ae90
        /*0c60*/ 	.word	0x00000000
        /*0c64*/ 	.word	0x00000000
        /*0c68*/ 	.short	0x010a
        /*0c6a*/ 	.byte	0xff
	.zero		1


	//   ....[182]....
        /*0c6c*/ 	.word	0x0000aef0
        /*0c70*/ 	.word	0x00000000
        /*0c74*/ 	.word	0x00000000
        /*0c78*/ 	.short	0x010a
        /*0c7a*/ 	.byte	0xff
	.zero		1


	//   ....[183]....
        /*0c7c*/ 	.word	0x0000af50
        /*0c80*/ 	.word	0x00000000
        /*0c84*/ 	.word	0x00000000
        /*0c88*/ 	.short	0x010a
        /*0c8a*/ 	.byte	0xff
	.zero		1


	//   ....[184]....
        /*0c8c*/ 	.word	0x0000afb0
        /*0c90*/ 	.word	0x00000000
        /*0c94*/ 	.word	0x00000000
        /*0c98*/ 	.short	0x010a
        /*0c9a*/ 	.byte	0xff
	.zero		1


	//   ....[185]....
        /*0c9c*/ 	.word	0x0000b010
        /*0ca0*/ 	.word	0x00000000
        /*0ca4*/ 	.word	0x00000000
        /*0ca8*/ 	.short	0x010a
        /*0caa*/ 	.byte	0xff
	.zero		1


	//   ....[186]....
        /*0cac*/ 	.word	0x0000b060
        /*0cb0*/ 	.word	0x0000000c
        /*0cb4*/ 	.word	0x00000190
        /*0cb8*/ 	.short	0x010a
        /*0cba*/ 	.byte	0xff
	.zero		1


	//   ....[187]....
        /*0cbc*/ 	.word	0x0000b0c0
        /*0cc0*/ 	.word	0x00000000
        /*0cc4*/ 	.word	0x00000188
        /*0cc8*/ 	.short	0x010a
        /*0cca*/ 	.byte	0xff
	.zero		1


	//   ....[188]....
        /*0ccc*/ 	.word	0x0000b120
        /*0cd0*/ 	.word	0x00000000
        /*0cd4*/ 	.word	0x00000160
        /*0cd8*/ 	.short	0x010a
        /*0cda*/ 	.byte	0xff
	.zero		1


	//   ....[189]....
        /*0cdc*/ 	.word	0x0000b180
        /*0ce0*/ 	.word	0x00000000
        /*0ce4*/ 	.word	0x00000168
        /*0ce8*/ 	.short	0x010a
        /*0cea*/ 	.byte	0xff
	.zero		1


	//   ....[190]....
        /*0cec*/ 	.word	0x0000b1e0
        /*0cf0*/ 	.word	0x00000000
        /*0cf4*/ 	.word	0x00000170
        /*0cf8*/ 	.short	0x010a
        /*0cfa*/ 	.byte	0xff
	.zero		1


	//   ....[191]....
        /*0cfc*/ 	.word	0x0000b240
        /*0d00*/ 	.word	0x00000000
        /*0d04*/ 	.word	0x00000178
        /*0d08*/ 	.short	0x010a
        /*0d0a*/ 	.byte	0xff
	.zero		1


	//   ....[192]....
        /*0d0c*/ 	.word	0x0000b2a0
        /*0d10*/ 	.word	0x00000000
        /*0d14*/ 	.word	0x00000160
        /*0d18*/ 	.short	0x010a
        /*0d1a*/ 	.byte	0xff
	.zero		1


	//   ....[193]....
        /*0d1c*/ 	.word	0x0000b300
        /*0d20*/ 	.word	0x00000000
        /*0d24*/ 	.word	0x00000168
        /*0d28*/ 	.short	0x010a
        /*0d2a*/ 	.byte	0xff
	.zero		1


	//   ....[194]....
        /*0d2c*/ 	.word	0x0000b360
        /*0d30*/ 	.word	0x00000000
        /*0d34*/ 	.word	0x00000170
        /*0d38*/ 	.short	0x010a
        /*0d3a*/ 	.byte	0xff
	.zero		1


	//   ....[195]....
        /*0d3c*/ 	.word	0x0000b3b0
        /*0d40*/ 	.word	0x00000003
        /*0d44*/ 	.word	0x00000190
        /*0d48*/ 	.short	0x010a
        /*0d4a*/ 	.byte	0xff
	.zero		1


	//   ....[196]....
        /*0d4c*/ 	.word	0x0000b400
        /*0d50*/ 	.word	0x00000002
        /*0d54*/ 	.word	0x00000140
        /*0d58*/ 	.short	0x010a
        /*0d5a*/ 	.byte	0xff
	.zero		1


	//   ....[197]....
        /*0d5c*/ 	.word	0x0000b450
        /*0d60*/ 	.word	0x00000047
        /*0d64*/ 	.word	0x000001b0
        /*0d68*/ 	.short	0x010a
        /*0d6a*/ 	.byte	0xff
	.zero		1


	//   ....[198]....
        /*0d6c*/ 	.word	0x0000b4a0
        /*0d70*/ 	.word	0x00000069
        /*0d74*/ 	.word	0x00000140
        /*0d78*/ 	.short	0x010a
        /*0d7a*/ 	.byte	0xff
	.zero		1


	//   ....[199]....
        /*0d7c*/ 	.word	0x0000b4f0
        /*0d80*/ 	.word	0x00000069
        /*0d84*/ 	.word	0x00000140
        /*0d88*/ 	.short	0x010a
        /*0d8a*/ 	.byte	0xff
	.zero		1


	//   ....[200]....
        /*0d8c*/ 	.word	0x0000b540
        /*0d90*/ 	.word	0x00000067
        /*0d94*/ 	.word	0x00000140
        /*0d98*/ 	.short	0x010a
        /*0d9a*/ 	.byte	0xff
	.zero		1


	//----- nvinfo : EIATTR_NUM_MBARRIERS
	.align		4
.L_48:
        /*0d9c*/ 	.byte	0x03, 0x38
        /*0d9e*/ 	.short	0x0042


	//----- nvinfo : EIATTR_EXIT_INSTR_OFFSETS
	.align		4
        /*0da0*/ 	.byte	0x04, 0x1c
        /*0da2*/ 	.short	(.L_50 - .L_49)


	//   ....[0]....
.L_49:
        /*0da4*/ 	.word	0x000037d0


	//   ....[1]....
        /*0da8*/ 	.word	0x00003ce0


	//   ....[2]....
        /*0dac*/ 	.word	0x00003d40


	//   ....[3]....
        /*0db0*/ 	.word	0x00004b70


	//   ....[4]....
        /*0db4*/ 	.word	0x00005cd0


	//   ....[5]....
        /*0db8*/ 	.word	0x00005d10


	//   ....[6]....
        /*0dbc*/ 	.word	0x0000a3e0


	//----- nvinfo : EIATTR_MAX_THREADS
	.align		4
.L_50:
        /*0dc0*/ 	.byte	0x04, 0x05
        /*0dc2*/ 	.short	(.L_52 - .L_51)
.L_51:
        /*0dc4*/ 	.word	0x00000100
        /*0dc8*/ 	.word	0x00000001
        /*0dcc*/ 	.word	0x00000001


	//----- nvinfo : EIATTR_CRS_STACK_SIZE
	.align		4
.L_52:
        /*0dd0*/ 	.byte	0x04, 0x1e
        /*0dd2*/ 	.short	(.L_54 - .L_53)
.L_53:
        /*0dd4*/ 	.word	0x00000000


	//----- nvinfo : EIATTR_CBANK_PARAM_SIZE
	.align		4
.L_54:
        /*0dd8*/ 	.byte	0x03, 0x19
        /*0dda*/ 	.short	0x0800


	//----- nvinfo : EIATTR_PARAM_CBANK
	.align		4
        /*0ddc*/ 	.byte	0x04, 0x0a
        /*0dde*/ 	.short	(.L_56 - .L_55)
	.align		4
.L_55:
        /*0de0*/ 	.word	index@(.nv.constant0._ZN7cutlass13device_kernelINS_4gemm6kernel13GemmUniversalIN4cute5tupleIJiiiiEEENS1_10collective13CollectiveMmaINS1_35MainloopSm100TmaUmmaWarpSpecializedILi20ELi2ELi4ENS5_IJNS4_1CILi4EEESB_NSA_ILi1EEEEEEEENS5_IJNSA_ILi64EEENSA_ILi256EEENSA_ILi32EEEEEENS_12float_e4m3_tENS5_IJlSC_lEEESJ_SK_NS4_8TiledMMAINS4_8MMA_AtomIJNS4_10MMA_TraitsINS4_19SM100_MMA_F8F6F4_SSEJSJ_SJ_fSF_SG_NS4_17integral_constantINS4_4UMMA5MajorELSR_0EEESS_NSP_INSQ_7ScaleInELST_0EEESU_EEEEEENS4_6LayoutINS5_IJSC_SC_SC_EEENS5_IJNSA_ILi0EEESZ_SZ_EEEEENS5_IJNS4_10UnderscoreES12_S12_EEEEENS4_23SM90_TMA_LOAD_MULTICASTENS4_14ComposedLayoutINS4_7SwizzleILi1ELi4ELi3EEENS4_18smem_ptr_flag_bitsILi8EEENSX_INS5_IJNSA_ILi8EEESH_EEENS5_IJSH_SC_EEEEEEEvNS4_8identityES15_S1F_vS1G_EENS_8epilogue10collective18CollectiveEpilogueINS1I_23Sm100TmaWarpSpecializedILi4ELi2ELi32ELb0ELb0EEEJSI_NS5_IJNSX_ISF_SC_EES1N_EEESJ_SK_SJ_SK_NS1I_6fusion15FusionCallbacksIS1M_NS1P_17LinearCombinationISJ_fSJ_fLNS_15FloatRoundStyleE2EEESI_S1O_JEEENS4_5SM1004TMEM4LOAD26SM100_TMEM_LOAD_16dp32b32xENS4_13SM90_TMA_LOADENS16_INS17_ILi2ELi4ELi3EEES1A_NSX_INS5_IJS1B_SF_EEENS5_IJSF_SC_EEEEEEENS4_39AutoVectorizingCopyWithAssumedAlignmentILi128EEENS4_14SM90_TMA_STOREES24_S26_S26_EEEvvEEEEvNT_6ParamsE)
        /*0de4*/ 	.short	0x0380
        /*0de6*/ 	.short	0x0800


	//----- nvinfo : EIATTR_SW_WAR
	.align		4
.L_56:
        /*0de8*/ 	.byte	0x04, 0x36
        /*0dea*/ 	.short	(.L_58 - .L_57)
.L_57:
        /*0dec*/ 	.word	0x00000008
.L_58:


//--------------------- .nv.callgraph             --------------------------
	.section	.nv.callgraph,"",@"SHT_CUDA_CALLGRAPH"
	.align	4
	.sectionentsize	8
	.align		4
        /*0000*/ 	.word	0x00000000
	.align		4
        /*0004*/ 	.word	0xffffffff
	.align		4
        /*0008*/ 	.word	index@(_ZN7cutlass13device_kernelINS_4gemm6kernel13GemmUniversalIN4cute5tupleIJiiiiEEENS1_10collective13CollectiveMmaINS1_35MainloopSm100TmaUmmaWarpSpecializedILi20ELi2ELi4ENS5_IJNS4_1CILi4EEESB_NSA_ILi1EEEEEEEENS5_IJNSA_ILi64EEENSA_ILi256EEENSA_ILi32EEEEEENS_12float_e4m3_tENS5_IJlSC_lEEESJ_SK_NS4_8TiledMMAINS4_8MMA_AtomIJNS4_10MMA_TraitsINS4_19SM100_MMA_F8F6F4_SSEJSJ_SJ_fSF_SG_NS4_17integral_constantINS4_4UMMA5MajorELSR_0EEESS_NSP_INSQ_7ScaleInELST_0EEESU_EEEEEENS4_6LayoutINS5_IJSC_SC_SC_EEENS5_IJNSA_ILi0EEESZ_SZ_EEEEENS5_IJNS4_10UnderscoreES12_S12_EEEEENS4_23SM90_TMA_LOAD_MULTICASTENS4_14ComposedLayoutINS4_7SwizzleILi1ELi4ELi3EEENS4_18smem_ptr_flag_bitsILi8EEENSX_INS5_IJNSA_ILi8EEESH_EEENS5_IJSH_SC_EEEEEEEvNS4_8identityES15_S1F_vS1G_EENS_8epilogue10collective18CollectiveEpilogueINS1I_23Sm100TmaWarpSpecializedILi4ELi2ELi32ELb0ELb0EEEJSI_NS5_IJNSX_ISF_SC_EES1N_EEESJ_SK_SJ_SK_NS1I_6fusion15FusionCallbacksIS1M_NS1P_17LinearCombinationISJ_fSJ_fLNS_15FloatRoundStyleE2EEESI_S1O_JEEENS4_5SM1004TMEM4LOAD26SM100_TMEM_LOAD_16dp32b32xENS4_13SM90_TMA_LOADENS16_INS17_ILi2ELi4ELi3EEES1A_NSX_INS5_IJS1B_SF_EEENS5_IJSF_SC_EEEEEEENS4_39AutoVectorizingCopyWithAssumedAlignmentILi128EEENS4_14SM90_TMA_STOREES24_S26_S26_EEEvvEEEEvNT_6ParamsE)
	.align		4
        /*000c*/ 	.word	index@(__assertfail)
	.align		4
        /*0010*/ 	.word	0x00000000
	.align		4
        /*0014*/ 	.word	0xfffffffe
	.align		4
        /*0018*/ 	.word	0x00000000
	.align		4
        /*001c*/ 	.word	0xfffffffd
	.align		4
        /*0020*/ 	.word	0x00000000
	.align		4
        /*0024*/ 	.word	0xfffffffc


//--------------------- .nv.constant4             --------------------------
	.section	.nv.constant4,"a",@progbits
	.align	8
	.align		8
.nv.constant4:
        /*0000*/ 	.dword	__assertfail
	.align		8
        /*0008*/ 	.dword	__unnamed_1
	.align		8
        /*0010*/ 	.dword	__unnamed_2
	.align		8
        /*0018*/ 	.dword	__unnamed_3
	.align		8
        /*0020*/ 	.dword	_ZN40_INTERNAL_817d26ff_4_k_cu_b05d76f6_308894cuda3std3__45__cpo5beginE
	.align		8
        /*0028*/ 	.dword	_ZN40_INTERNAL_817d26ff_4_k_cu_b05d76f6_308894cuda3std3__45__cpo3endE
	.align		8
        /*0030*/ 	.dword	_ZN40_INTERNAL_817d26ff_4_k_cu_b05d76f6_308894cuda3std3__45__cpo6cbeginE
	.align		8
        /*0038*/ 	.dword	_ZN40_INTERNAL_817d26ff_4_k_cu_b05d76f6_308894cuda3std3__45__cpo4cendE
	.align		8
        /*0040*/ 	.dword	_ZN40_INTERNAL_817d26ff_4_k_cu_b05d76f6_308894cuda3std3__442_GLOBAL__N__817d26ff_4_k_cu_b05d76f6_308896ignoreE
	.align		8
        /*0048*/ 	.dword	_ZN40_INTERNAL_817d26ff_4_k_cu_b05d76f6_308894cuda3std3__419piecewise_constructE
	.align		8
        /*0050*/ 	.dword	_ZN40_INTERNAL_817d26ff_4_k_cu_b05d76f6_308894cuda3std3__48in_placeE
	.align		8
        /*0058*/ 	.dword	_ZN40_INTERNAL_817d26ff_4_k_cu_b05d76f6_308894cuda3std6ranges3__45__cpo4swapE
	.align		8
        /*0060*/ 	.dword	_ZN40_INTERNAL_817d26ff_4_k_cu_b05d76f6_308894cuda3std6ranges3__45__cpo9iter_moveE
	.align		8
        /*0068*/ 	.dword	_ZN40_INTERNAL_817d26ff_4_k_cu_b05d76f6_308894cute7productE
	.align		8
        /*0070*/ 	.dword	_ZN40_INTERNAL_817d26ff_4_k_cu_b05d76f6_308894cute1_E
	.align		8
        /*0078*/ 	.dword	$str$25
	.align		8
        /*0080*/ 	.dword	$str$26
	.align		8
        /*0088*/ 	.dword	$str$27
	.align		8
        /*0090*/ 	.dword	$str$28


//--------------------- .text._ZN7cutlass13device_kernelINS_4gemm6kernel13GemmUniversalIN4cute5tupleIJiiiiEEENS1_10collective13CollectiveMmaINS1_35MainloopSm100TmaUmmaWarpSpecializedILi20ELi2ELi4ENS5_IJNS4_1CILi4EEESB_NSA_ILi1EEEEEEEENS5_IJNSA_ILi64EEENSA_ILi256EEENSA_ILi32EEEEEENS_12float_e4m3_tENS5_IJlSC_lEEESJ_SK_NS4_8TiledMMAINS4_8MMA_AtomIJNS4_10MMA_TraitsINS4_19SM100_MMA_F8F6F4_SSEJSJ_SJ_fSF_SG_NS4_17integral_constantINS4_4UMMA5MajorELSR_0EEESS_NSP_INSQ_7ScaleInELST_0EEESU_EEEEEENS4_6LayoutINS5_IJSC_SC_SC_EEENS5_IJNSA_ILi0EEESZ_SZ_EEEEENS5_IJNS4_10UnderscoreES12_S12_EEEEENS4_23SM90_TMA_LOAD_MULTICASTENS4_14ComposedLayoutINS4_7SwizzleILi1ELi4ELi3EEENS4_18smem_ptr_flag_bitsILi8EEENSX_INS5_IJNSA_ILi8EEESH_EEENS5_IJSH_SC_EEEEEEEvNS4_8identityES15_S1F_vS1G_EENS_8epilogue10collective18CollectiveEpilogueINS1I_23Sm100TmaWarpSpecializedILi4ELi2ELi32ELb0ELb0EEEJSI_NS5_IJNSX_ISF_SC_EES1N_EEESJ_SK_SJ_SK_NS1I_6fusion15FusionCallbacksIS1M_NS1P_17LinearCombinationISJ_fSJ_fLNS_15FloatRoundStyleE2EEESI_S1O_JEEENS4_5SM1004TMEM4LOAD26SM100_TMEM_LOAD_16dp32b32xENS4_13SM90_TMA_LOADENS16_INS17_ILi2ELi4ELi3EEES1A_NSX_INS5_IJS1B_SF_EEENS5_IJSF_SC_EEEEEEENS4_39AutoVectorizingCopyWithAssumedAlignmentILi128EEENS4_14SM90_TMA_STOREES24_S26_S26_EEEvvEEEEvNT_6ParamsE --------------------------
	.section	.text._ZN7cutlass13device_kernelINS_4gemm6kernel13GemmUniversalIN4cute5tupleIJiiiiEEENS1_10collective13CollectiveMmaINS1_35MainloopSm100TmaUmmaWarpSpecializedILi20ELi2ELi4ENS5_IJNS4_1CILi4EEESB_NSA_ILi1EEEEEEEENS5_IJNSA_ILi64EEENSA_ILi256EEENSA_ILi32EEEEEENS_12float_e4m3_tENS5_IJlSC_lEEESJ_SK_NS4_8TiledMMAINS4_8MMA_AtomIJNS4_10MMA_TraitsINS4_19SM100_MMA_F8F6F4_SSEJSJ_SJ_fSF_SG_NS4_17integral_constantINS4_4UMMA5MajorELSR_0EEESS_NSP_INSQ_7ScaleInELST_0EEESU_EEEEEENS4_6LayoutINS5_IJSC_SC_SC_EEENS5_IJNSA_ILi0EEESZ_SZ_EEEEENS5_IJNS4_10UnderscoreES12_S12_EEEEENS4_23SM90_TMA_LOAD_MULTICASTENS4_14ComposedLayoutINS4_7SwizzleILi1ELi4ELi3EEENS4_18smem_ptr_flag_bitsILi8EEENSX_INS5_IJNSA_ILi8EEESH_EEENS5_IJSH_SC_EEEEEEEvNS4_8identityES15_S1F_vS1G_EENS_8epilogue10collective18CollectiveEpilogueINS1I_23Sm100TmaWarpSpecializedILi4ELi2ELi32ELb0ELb0EEEJSI_NS5_IJNSX_ISF_SC_EES1N_EEESJ_SK_SJ_SK_NS1I_6fusion15FusionCallbacksIS1M_NS1P_17LinearCombinationISJ_fSJ_fLNS_15FloatRoundStyleE2EEESI_S1O_JEEENS4_5SM1004TMEM4LOAD26SM100_TMEM_LOAD_16dp32b32xENS4_13SM90_TMA_LOADENS16_INS17_ILi2ELi4ELi3EEES1A_NSX_INS5_IJS1B_SF_EEENS5_IJSF_SC_EEEEEEENS4_39AutoVectorizingCopyWithAssumedAlignmentILi128EEENS4_14SM90_TMA_STOREES24_S26_S26_EEEvvEEEEvNT_6ParamsE,"ax",@progbits
	.align	128
.text._ZN7cutlass13device_kernelINS_4gemm6kernel13GemmUniversalIN4cute5tupleIJiiiiEEENS1_10collective13CollectiveMmaINS1_35MainloopSm100TmaUmmaWarpSpecializedILi20ELi2ELi4ENS5_IJNS4_1CILi4EEESB_NSA_ILi1EEEEEEEENS5_IJNSA_ILi64EEENSA_ILi256EEENSA_ILi32EEEEEENS_12float_e4m3_tENS5_IJlSC_lEEESJ_SK_NS4_8TiledMMAINS4_8MMA_AtomIJNS4_10MMA_TraitsINS4_19SM100_MMA_F8F6F4_SSEJSJ_SJ_fSF_SG_NS4_17integral_constantINS4_4UMMA5MajorELSR_0EEESS_NSP_INSQ_7ScaleInELST_0EEESU_EEEEEENS4_6LayoutINS5_IJSC_SC_SC_EEENS5_IJNSA_ILi0EEESZ_SZ_EEEEENS5_IJNS4_10UnderscoreES12_S12_EEEEENS4_23SM90_TMA_LOAD_MULTICASTENS4_14ComposedLayoutINS4_7SwizzleILi1ELi4ELi3EEENS4_18smem_ptr_flag_bitsILi8EEENSX_INS5_IJNSA_ILi8EEESH_EEENS5_IJSH_SC_EEEEEEEvNS4_8identityES15_S1F_vS1G_EENS_8epilogue10collective18CollectiveEpilogueINS1I_23Sm100TmaWarpSpecializedILi4ELi2ELi32ELb0ELb0EEEJSI_NS5_IJNSX_ISF_SC_EES1N_EEESJ_SK_SJ_SK_NS1I_6fusion15FusionCallbacksIS1M_NS1P_17LinearCombinationISJ_fSJ_fLNS_15FloatRoundStyleE2EEESI_S1O_JEEENS4_5SM1004TMEM4LOAD26SM100_TMEM_LOAD_16dp32b32xENS4_13SM90_TMA_LOADENS16_INS17_ILi2ELi4ELi3EEES1A_NSX_INS5_IJS1B_SF_EEENS5_IJSF_SC_EEEEEEENS4_39AutoVectorizingCopyWithAssumedAlignmentILi128EEENS4_14SM90_TMA_STOREES24_S26_S26_EEEvvEEEEvNT_6ParamsE:
        .type           _ZN7cutlass13device_kernelINS_4gemm6kernel13GemmUniversalIN4cute5tupleIJiiiiEEENS1_10collective13CollectiveMmaINS1_35MainloopSm100TmaUmmaWarpSpecializedILi20ELi2ELi4ENS5_IJNS4_1CILi4EEESB_NSA_ILi1EEEEEEEENS5_IJNSA_ILi64EEENSA_ILi256EEENSA_ILi32EEEEEENS_12float_e4m3_tENS5_IJlSC_lEEESJ_SK_NS4_8TiledMMAINS4_8MMA_AtomIJNS4_10MMA_TraitsINS4_19SM100_MMA_F8F6F4_SSEJSJ_SJ_fSF_SG_NS4_17integral_constantINS4_4UMMA5MajorELSR_0EEESS_NSP_INSQ_7ScaleInELST_0EEESU_EEEEEENS4_6LayoutINS5_IJSC_SC_SC_EEENS5_IJNSA_ILi0EEESZ_SZ_EEEEENS5_IJNS4_10UnderscoreES12_S12_EEEEENS4_23SM90_TMA_LOAD_MULTICASTENS4_14ComposedLayoutINS4_7SwizzleILi1ELi4ELi3EEENS4_18smem_ptr_flag_bitsILi8EEENSX_INS5_IJNSA_ILi8EEESH_EEENS5_IJSH_SC_EEEEEEEvNS4_8identityES15_S1F_vS1G_EENS_8epilogue10collective18CollectiveEpilogueINS1I_23Sm100TmaWarpSpecializedILi4ELi2ELi32ELb0ELb0EEEJSI_NS5_IJNSX_ISF_SC_EES1N_EEESJ_SK_SJ_SK_NS1I_6fusion15FusionCallbacksIS1M_NS1P_17LinearCombinationISJ_fSJ_fLNS_15FloatRoundStyleE2EEESI_S1O_JEEENS4_5SM1004TMEM4LOAD26SM100_TMEM_LOAD_16dp32b32xENS4_13SM90_TMA_LOADENS16_INS17_ILi2ELi4ELi3EEES1A_NSX_INS5_IJS1B_SF_EEENS5_IJSF_SC_EEEEEEENS4_39AutoVectorizingCopyWithAssumedAlignmentILi128EEENS4_14SM90_TMA_STOREES24_S26_S26_EEEvvEEEEvNT_6ParamsE,@function
        .size           _ZN7cutlass13device_kernelINS_4gemm6kernel13GemmUniversalIN4cute5tupleIJiiiiEEENS1_10collective13CollectiveMmaINS1_35MainloopSm100TmaUmmaWarpSpecializedILi20ELi2ELi4ENS5_IJNS4_1CILi4EEESB_NSA_ILi1EEEEEEEENS5_IJNSA_ILi64EEENSA_ILi256EEENSA_ILi32EEEEEENS_12float_e4m3_tENS5_IJlSC_lEEESJ_SK_NS4_8TiledMMAINS4_8MMA_AtomIJNS4_10MMA_TraitsINS4_19SM100_MMA_F8F6F4_SSEJSJ_SJ_fSF_SG_NS4_17integral_constantINS4_4UMMA5MajorELSR_0EEESS_NSP_INSQ_7ScaleInELST_0EEESU_EEEEEENS4_6LayoutINS5_IJSC_SC_SC_EEENS5_IJNSA_ILi0EEESZ_SZ_EEEEENS5_IJNS4_10UnderscoreES12_S12_EEEEENS4_23SM90_TMA_LOAD_MULTICASTENS4_14ComposedLayoutINS4_7SwizzleILi1ELi4ELi3EEENS4_18smem_ptr_flag_bitsILi8EEENSX_INS5_IJNSA_ILi8EEESH_EEENS5_IJSH_SC_EEEEEEEvNS4_8identityES15_S1F_vS1G_EENS_8epilogue10collective18CollectiveEpilogueINS1I_23Sm100TmaWarpSpecializedILi4ELi2ELi32ELb0ELb0EEEJSI_NS5_IJNSX_ISF_SC_EES1N_EEESJ_SK_SJ_SK_NS1I_6fusion15FusionCallbacksIS1M_NS1P_17LinearCombinationISJ_fSJ_fLNS_15FloatRoundStyleE2EEESI_S1O_JEEENS4_5SM1004TMEM4LOAD26SM100_TMEM_LOAD_16dp32b32xENS4_13SM90_TMA_LOADENS16_INS17_ILi2ELi4ELi3EEES1A_NSX_INS5_IJS1B_SF_EEENS5_IJSF_SC_EEEEEEENS4_39AutoVectorizingCopyWithAssumedAlignmentILi128EEENS4_14SM90_TMA_STOREES24_S26_S26_EEEvvEEEEvNT_6ParamsE,(.L_x_226 - _ZN7cutlass13device_kernelINS_4gemm6kernel13GemmUniversalIN4cute5tupleIJiiiiEEENS1_10collective13CollectiveMmaINS1_35MainloopSm100TmaUmmaWarpSpecializedILi20ELi2ELi4ENS5_IJNS4_1CILi4EEESB_NSA_ILi1EEEEEEEENS5_IJNSA_ILi64EEENSA_ILi256EEENSA_ILi32EEEEEENS_12float_e4m3_tENS5_IJlSC_lEEESJ_SK_NS4_8TiledMMAINS4_8MMA_AtomIJNS4_10MMA_TraitsINS4_19SM100_MMA_F8F6F4_SSEJSJ_SJ_fSF_SG_NS4_17integral_constantINS4_4UMMA5MajorELSR_0EEESS_NSP_INSQ_7ScaleInELST_0EEESU_EEEEEENS4_6LayoutINS5_IJSC_SC_SC_EEENS5_IJNSA_ILi0EEESZ_SZ_EEEEENS5_IJNS4_10UnderscoreES12_S12_EEEEENS4_23SM90_TMA_LOAD_MULTICASTENS4_14ComposedLayoutINS4_7SwizzleILi1ELi4ELi3EEENS4_18smem_ptr_flag_bitsILi8EEENSX_INS5_IJNSA_ILi8EEESH_EEENS5_IJSH_SC_EEEEEEEvNS4_8identityES15_S1F_vS1G_EENS_8epilogue10collective18CollectiveEpilogueINS1I_23Sm100TmaWarpSpecializedILi4ELi2ELi32ELb0ELb0EEEJSI_NS5_IJNSX_ISF_SC_EES1N_EEESJ_SK_SJ_SK_NS1I_6fusion15FusionCallbacksIS1M_NS1P_17LinearCombinationISJ_fSJ_fLNS_15FloatRoundStyleE2EEESI_S1O_JEEENS4_5SM1004TMEM4LOAD26SM100_TMEM_LOAD_16dp32b32xENS4_13SM90_TMA_LOADENS16_INS17_ILi2ELi4ELi3EEES1A_NSX_INS5_IJS1B_SF_EEENS5_IJSF_SC_EEEEEEENS4_39AutoVectorizingCopyWithAssumedAlignmentILi128EEENS4_14SM90_TMA_STOREES24_S26_S26_EEEvvEEEEvNT_6ParamsE)
        .other          _ZN7cutlass13device_kernelINS_4gemm6kernel13GemmUniversalIN4cute5tupleIJiiiiEEENS1_10collective13CollectiveMmaINS1_35MainloopSm100TmaUmmaWarpSpecializedILi20ELi2ELi4ENS5_IJNS4_1CILi4EEESB_NSA_ILi1EEEEEEEENS5_IJNSA_ILi64EEENSA_ILi256EEENSA_ILi32EEEEEENS_12float_e4m3_tENS5_IJlSC_lEEESJ_SK_NS4_8TiledMMAINS4_8MMA_AtomIJNS4_10MMA_TraitsINS4_19SM100_MMA_F8F6F4_SSEJSJ_SJ_fSF_SG_NS4_17integral_constantINS4_4UMMA5MajorELSR_0EEESS_NSP_INSQ_7ScaleInELST_0EEESU_EEEEEENS4_6LayoutINS5_IJSC_SC_SC_EEENS5_IJNSA_ILi0EEESZ_SZ_EEEEENS5_IJNS4_10UnderscoreES12_S12_EEEEENS4_23SM90_TMA_LOAD_MULTICASTENS4_14ComposedLayoutINS4_7SwizzleILi1ELi4ELi3EEENS4_18smem_ptr_flag_bitsILi8EEENSX_INS5_IJNSA_ILi8EEESH_EEENS5_IJSH_SC_EEEEEEEvNS4_8identityES15_S1F_vS1G_EENS_8epilogue10collective18CollectiveEpilogueINS1I_23Sm100TmaWarpSpecializedILi4ELi2ELi32ELb0ELb0EEEJSI_NS5_IJNSX_ISF_SC_EES1N_EEESJ_SK_SJ_SK_NS1I_6fusion15FusionCallbacksIS1M_NS1P_17LinearCombinationISJ_fSJ_fLNS_15FloatRoundStyleE2EEESI_S1O_JEEENS4_5SM1004TMEM4LOAD26SM100_TMEM_LOAD_16dp32b32xENS4_13SM90_TMA_LOADENS16_INS17_ILi2ELi4ELi3EEES1A_NSX_INS5_IJS1B_SF_EEENS5_IJSF_SC_EEEEEEENS4_39AutoVectorizingCopyWithAssumedAlignmentILi128EEENS4_14SM90_TMA_STOREES24_S26_S26_EEEvvEEEEvNT_6ParamsE,@"STO_CUDA_ENTRY STV_DEFAULT"
_ZN7cutlass13device_kernelINS_4gemm6kernel13GemmUniversalIN4cute5tupleIJiiiiEEENS1_10collective13CollectiveMmaINS1_35MainloopSm100TmaUmmaWarpSpecializedILi20ELi2ELi4ENS5_IJNS4_1CILi4EEESB_NSA_ILi1EEEEEEEENS5_IJNSA_ILi64EEENSA_ILi256EEENSA_ILi32EEEEEENS_12float_e4m3_tENS5_IJlSC_lEEESJ_SK_NS4_8TiledMMAINS4_8MMA_AtomIJNS4_10MMA_TraitsINS4_19SM100_MMA_F8F6F4_SSEJSJ_SJ_fSF_SG_NS4_17integral_constantINS4_4UMMA5MajorELSR_0EEESS_NSP_INSQ_7ScaleInELST_0EEESU_EEEEEENS4_6LayoutINS5_IJSC_SC_SC_EEENS5_IJNSA_ILi0EEESZ_SZ_EEEEENS5_IJNS4_10UnderscoreES12_S12_EEEEENS4_23SM90_TMA_LOAD_MULTICASTENS4_14ComposedLayoutINS4_7SwizzleILi1ELi4ELi3EEENS4_18smem_ptr_flag_bitsILi8EEENSX_INS5_IJNSA_ILi8EEESH_EEENS5_IJSH_SC_EEEEEEEvNS4_8identityES15_S1F_vS1G_EENS_8epilogue10collective18CollectiveEpilogueINS1I_23Sm100TmaWarpSpecializedILi4ELi2ELi32ELb0ELb0EEEJSI_NS5_IJNSX_ISF_SC_EES1N_EEESJ_SK_SJ_SK_NS1I_6fusion15FusionCallbacksIS1M_NS1P_17LinearCombinationISJ_fSJ_fLNS_15FloatRoundStyleE2EEESI_S1O_JEEENS4_5SM1004TMEM4LOAD26SM100_TMEM_LOAD_16dp32b32xENS4_13SM90_TMA_LOADENS16_INS17_ILi2ELi4ELi3EEES1A_NSX_INS5_IJS1B_SF_EEENS5_IJSF_SC_EEEEEEENS4_39AutoVectorizingCopyWithAssumedAlignmentILi128EEENS4_14SM90_TMA_STOREES24_S26_S26_EEEvvEEEEvNT_6ParamsE:
[----:B------:R-:W1:Y:S01]  /*0000*/  LDC R1, c[0x0][0x37c] ;  /* 0x0000df00ff017b82 */ /* 0x000e620000000800 */
[----:B------:R-:W2:Y:S01]  /*0010*/  S2R R97, SR_TID.X ;  /* 0x0000000000617919 */ /* 0x000ea20000002100 */
[----:B------:R-:W3:Y:S01]  /*0020*/  LDCU.64 UR8, c[0x0][0x890] ;  /* 0x00011200ff0877ac */ /* 0x000ee20008000a00 */
[----:B------:R-:W-:Y:S02]  /*0030*/  PRMT R89, RZ, 0x7610, R89 ;  /* 0x00007610ff597816 */ /* 0x000fe40000000059 */
[----:B------:R-:W-:Y:S02]  /*0040*/  ELECT P3, URZ, PT ;  /* 0x0000000000ff782f */ /* 0x000fe40003860000 */
[----:B---3--:R-:W-:-:S04]  /*0050*/  ISETP.NE.U32.AND P0, PT, RZ, UR8, PT ;  /* 0x00000008ff007c0c */ /* 0x008fc8000bf05070 */
[----:B------:R-:W-:Y:S02]  /*0060*/  ISETP.NE.AND.EX P1, PT, RZ, UR9, PT, P0 ;  /* 0x00000009ff007c0c */ /* 0x000fe4000bf25300 */
[----:B--2---:R-:W-:-:S05]  /*0070*/  SHF.R.U32.HI R90, RZ, 0x5, R97 ;  /* 0x00000005ff5a7819 */ /* 0x004fca0000011661 */
[----:B------:R-:W2:Y:S02]  /*0080*/  SHFL.IDX PT, R0, R90, RZ, 0x1f ;  /* 0x00001fff5a007589 */ /* 0x000ea400000e0000 */
[----:B--2---:R-:W-:-:S04]  /*0090*/  R2UR UR21, R0 ;  /* 0x00000000001572ca */ /* 0x004fc800000e0000 */
[----:B-1----:R-:W-:Y:S05]  /*00a0*/  @P1 BRA `(.L_x_0) ;  /* 0x0000000000301947 */ /* 0x002fea0003800000 */
[----:B------:R-:W1:Y:S02]  /*00b0*/  LDCU.64 UR4, c[0x0][0x888] ;  /* 0x00011100ff0477ac */ /* 0x000e640008000a00 */
[----:B-1----:R-:W-:-:S04]  /*00c0*/  UISETP.NE.U32.AND UP0, UPT, UR4, URZ, UPT ;  /* 0x000000ff0400728c */ /* 0x002fc8000bf05070 */
[----:B------:R-:W-:-:S09]  /*00d0*/  UISETP.NE.AND.EX UP0, UPT, UR5, URZ, UPT, UP0 ;  /* 0x000000ff0500728c */ /* 0x000fd2000bf05300 */
[----:B------:R-:W-:Y:S05]  /*00e0*/  BRA.U !UP0, `(.L_x_1) ;  /* 0x0000000108147547 */ /* 0x000fea000b800000 */
[----:B------:R-:W1:Y:S01]  /*00f0*/  LDC.64 R2, c[0x0][0x888] ;  /* 0x00022200ff027b82 */ /* 0x000e620000000a00 */
[----:B------:R-:W1:Y:S02]  /*0100*/  LDCU.64 UR4, c[0x0][0x358] ;  /* 0x00006b00ff0477ac */ /* 0x000e640008000a00 */
[----:B-1----:R1:W5:Y:S01]  /*0110*/  LDG.E R41, desc[UR4][R2.64] ;  /* 0x0000000402297981 */ /* 0x002362000c1e1900 */
[----:B------:R-:W-:Y:S01]  /*0120*/  HFMA2 R89, -RZ, RZ, 0, 5.9604644775390625e-08 ;  /* 0x00000001ff597431 */ /* 0x000fe200000001ff */
[----:B------:R-:W-:Y:S05]  /*0130*/  BRA `(.L_x_0) ;  /* 0x00000000000c7947 */ /* 0x000fea0003800000 */
.L_x_1:
[----:B------:R-:W1:Y:S01]  /*0140*/  LDCU UR4, c[0x0][0x880] ;  /* 0x00011000ff0477ac */ /* 0x000e620008000800 */
[----:B------:R-:W-:Y:S01]  /*0150*/  HFMA2 R89, -RZ, RZ, 0, 5.9604644775390625e-08 ;  /* 0x00000001ff597431 */ /* 0x000fe200000001ff */
[----:B-1----:R-:W-:-:S07]  /*0160*/  MOV R41, UR4 ;  /* 0x0000000400297c02 */ /* 0x002fce0008000f00 */
.L_x_0:
[----:B------:R-:W2:Y:S02]  /*0170*/  LDCU.64 UR4, c[0x0][0x8b0] ;  /* 0x00011600ff0477ac */ /* 0x000ea40008000a00 */
[----:B--2---:R-:W-:-:S04]  /*0180*/  UISETP.NE.U32.AND UP0, UPT, UR4, URZ, UPT ;  /* 0x000000ff0400728c */ /* 0x004fc8000bf05070 */
[----:B------:R-:W-:-:S09]  /*0190*/  UISETP.NE.AND.EX UP0, UPT, UR5, URZ, UPT, UP0 ;  /* 0x000000ff0500728c */ /* 0x000fd2000bf05300 */
[----:B------:R-:W-:Y:S05]  /*01a0*/  BRA.U UP0, `(.L_x_2) ;  /* 0x0000000100287547 */ /* 0x000fea000b800000 */
[----:B------:R-:W2:Y:S02]  /*01b0*/  LDCU.64 UR4, c[0x0][0x8a8] ;  /* 0x00011500ff0477ac */ /* 0x000ea40008000a00 */
[----:B--2---:R-:W-:-:S04]  /*01c0*/  UISETP.NE.U32.AND UP0, UPT, UR4, URZ, UPT ;  /* 0x000000ff0400728c */ /* 0x004fc8000bf05070 */
[----:B------:R-:W-:-:S09]  /*01d0*/  UISETP.NE.AND.EX UP0, UPT, UR5, URZ, UPT, UP0 ;  /* 0x000000ff0500728c */ /* 0x000fd2000bf05300 */
[----:B------:R-:W-:Y:S05]  /*01e0*/  BRA.U !UP0, `(.L_x_3) ;  /* 0x0000000108107547 */ /* 0x000fea000b800000 */
[----:B------:R-:W2:Y:S01]  /*01f0*/  LDC.64 R38, c[0x0][0x8a8] ;  /* 0x00022a00ff267b82 */ /* 0x000ea20000000a00 */
[----:B------:R-:W2:Y:S02]  /*0200*/  LDCU.64 UR4, c[0x0][0x358] ;  /* 0x00006b00ff0477ac */ /* 0x000ea40008000a00 */
[----:B--2---:R2:W5:Y:S01]  /*0210*/  LDG.E R38, desc[UR4][R38.64] ;  /* 0x0000000426267981 */ /* 0x004562000c1e1900 */
[----:B------:R-:W-:Y:S05]  /*0220*/  BRA `(.L_x_2) ;  /* 0x0000000000087947 */ /* 0x000fea0003800000 */
.L_x_3:
[----:B------:R-:W2:Y:S02]  /*0230*/  LDCU UR4, c[0x0][0x8a0] ;  /* 0x00011400ff0477ac */ /* 0x000ea40008000800 */
[----:B--2---:R-:W-:Y:S02]  /*0240*/  MOV R38, UR4 ;  /* 0x0000000400267c02 */ /* 0x004fe40008000f00 */
.L_x_2:
[----:B------:R-:W-:Y:S01]  /*0250*/  IMAD.U32 R0, RZ, RZ, UR21 ;  /* 0x00000015ff007e24 */ /* 0x000fe2000f8e00ff */
[----:B------:R-:W-:Y:S04]  /*0260*/  BSSY.RECONVERGENT B0, `(.L_x_4) ;  /* 0x000000c000007945 */ /* 0x000fe80003800200 */
[C---:B------:R-:W-:Y:S02]  /*0270*/  ISETP.NE.OR P2, PT, R0.reuse, 0x1, !P3 ;  /* 0x000000010000780c */ /* 0x040fe40005f45670 */
[----:B------:R-:W-:-:S11]  /*0280*/  ISETP.NE.OR P1, PT, R0, 0x3, !P3 ;  /* 0x000000030000780c */ /* 0x000fd60005f25670 */
[----:B------:R-:W-:Y:S05]  /*0290*/  @P2 BRA `(.L_x_5) ;  /* 0x0000000000202947 */ /* 0x000fea0003800000 */
[----:B------:R-:W3:Y:S02]  /*02a0*/  LDCU.64 UR4, c[0x0][0x348] ;  /* 0x00006900ff0477ac */ /* 0x000ee40008000a00 */
[----:B---3--:R-:W-:Y:S02]  /*02b0*/  UIADD3 UR6, UP1, UPT, UR4, 0x80, URZ ;  /* 0x0000008004067890 */ /* 0x008fe4000ff3e0ff */
[----:B------:R-:W-:Y:S02]  /*02c0*/  UIADD3 UR4, UP0, UPT, UR4, 0x180, URZ ;  /* 0x0000018004047890 */ /* 0x000fe4000ff1e0ff */
[----:B------:R-:W-:Y:S02]  /*02d0*/  UIADD3.X UR7, UPT, UPT, URZ, UR5, URZ, UP1, !UPT ;  /* 0x00000005ff077290 */ /* 0x000fe40008ffe4ff */
[----:B------:R-:W-:-:S07]  /*02e0*/  UIADD3.X UR5, UPT, UPT, URZ, UR5, URZ, UP0, !UPT ;  /* 0x00000005ff057290 */ /* 0x000fce00087fe4ff */
[----:B------:R3:W-:Y:S02]  /*02f0*/  UTMACCTL.PF [UR6] ;  /* 0x00000000060079b9 */ /* 0x0007e40008040000 */
[----:B------:R3:W-:Y:S02]  /*0300*/  UTMACCTL.PF [UR4] ;  /* 0x00000000040079b9 */ /* 0x0007e40008040000 */
[----:B---3--:R-:W-:Y:S01]  /*0310*/  NOP ;  /* 0x0000000000007918 */ /* 0x008fe20000000000 */
.L_x_5:
[----:B------:R-:W-:Y:S05]  /*0320*/  BSYNC.RECONVERGENT B0 ;  /* 0x0000000000007941 */ /* 0x000fea0003800200 */
.L_x_4:
[----:B------:R-:W-:Y:S04]  /*0330*/  BSSY.RECONVERGENT B0, `(.L_x_6) ;  /* 0x000000a000007945 */ /* 0x000fe80003800200 */
        /* <DEDUP_REMOVED lines=9> */
.L_x_7:
[----:B------:R-:W-:Y:S05]  /*03d0*/  BSYNC.RECONVERGENT B0 ;  /* 0x0000000000007941 */ /* 0x000fea0003800200 */
.L_x_6:
[----:B------:R-:W3:Y:S01]  /*03e0*/  LDCU.64 UR4, c[0x0][0x888] ;  /* 0x00011100ff0477ac */ /* 0x000ee20008000a00 */
[----:B------:R-:W-:Y:S01]  /*03f0*/  ISETP.NE.AND.EX P0, PT, RZ, UR9, PT, P0 ;  /* 0x00000009ff007c0c */ /* 0x000fe2000bf05300 */
[----:B------:R-:W-:Y:S01]  /*0400*/  UPLOP3.LUT UP3, UPT, UPT, UPT, UPT, 0x80, 0x8 ;  /* 0x000000000008789c */ /* 0x000fe20003f6f070 */
[----:B---3--:R-:W-:-:S04]  /*0410*/  ISETP.NE.U32.AND P1, PT, RZ, UR4, PT ;  /* 0x00000004ff007c0c */ /* 0x008fc8000bf25070 */
[----:B------:R-:W-:-:S13]  /*0420*/  ISETP.NE.AND.EX P1, PT, RZ, UR5, PT, P1 ;  /* 0x00000005ff007c0c */ /* 0x000fda000bf25310 */
[----:B------:R-:W-:Y:S05]  /*0430*/  @P1 BRA P0, `(.L_x_8) ;  /* 0x0000000000281947 */ /* 0x000fea0000000000 */
[----:B------:R-:W-:Y:S01]  /*0440*/  UISETP.NE.U32.AND UP0, UPT, UR8, URZ, UPT ;  /* 0x000000ff0800728c */ /* 0x000fe2000bf05070 */
[----:B-----5:R-:W-:Y:S01]  /*0450*/  FSETP.NEU.AND P0, PT, R41, RZ, PT ;  /* 0x000000ff2900720b */ /* 0x020fe20003f0d000 */
[----:B------:R-:W-:Y:S02]  /*0460*/  UISETP.NE.U32.AND UP2, UPT, UR4, URZ, UPT ;  /* 0x000000ff0400728c */ /* 0x000fe4000bf45070 */
[----:B------:R-:W-:Y:S02]  /*0470*/  UISETP.NE.AND.EX UP1, UPT, UR9, URZ, UPT, UP0 ;  /* 0x000000ff0900728c */ /* 0x000fe4000bf25300 */
[----:B------:R-:W-:-:S04]  /*0480*/  UISETP.NE.AND.EX UP0, UPT, UR5, URZ, UPT, UP2 ;  /* 0x000000ff0500728c */ /* 0x000fc8000bf05320 */
[----:B------:R-:W-:-:S04]  /*0490*/  USEL UR4, URZ, 0xffffffff, UP0 ;  /* 0xffffffffff047887 */ /* 0x000fc80008000000 */
[----:B------:R-:W-:Y:S01]  /*04a0*/  VOTEU.ANY UP0, P0 ;  /* 0x0000000000ff7886 */ /* 0x000fe20000000100 */
[----:B------:R-:W-:-:S04]  /*04b0*/  @!UP1 USEL UR4, URZ, 0xffffffff, UP0 ;  /* 0xffffffffff049887 */ /* 0x000fc80008000000 */
[----:B------:R-:W-:-:S04]  /*04c0*/  ULOP3.LUT UR4, UR4, 0x1, URZ, 0xc0, !UPT ;  /* 0x0000000104047892 */ /* 0x000fc8000f8ec0ff */
[----:B------:R-:W-:-:S11]  /*04d0*/  UISETP.NE.U32.AND UP3, UPT, UR4, 0x1, UPT ;  /* 0x000000010400788c */ /* 0x000fd6000bf65070 */
.L_x_8:
[----:B-1----:R-:W1:Y:S01]  /*04e0*/  SHFL.IDX PT, R2, R90, RZ, 0x1f ;  /* 0x00001fff5a027589 */ /* 0x002e6200000e0000 */
[----:B------:R-:W-:-:S04]  /*04f0*/  UISETP.NE.AND UP0, UPT, UR21, 0x2, UPT ;  /* 0x000000021500788c */ /* 0x000fc8000bf05270 */
[----:B------:R-:W-:Y:S01]  /*0500*/  USEL UR48, URZ, 0x1, UP0 ;  /* 0x00000001ff307887 */ /* 0x000fe20008000000 */
[----:B-1----:R-:W-:-:S13]  /*0510*/  ISETP.NE.AND P0, PT, R2, RZ, PT ;  /* 0x000000ff0200720c */ /* 0x002fda0003f05270 */
[----:B------:R-:W-:Y:S05]  /*0520*/  @P0 BRA `(.L_x_9) ;  /* 0x0000000000e40947 */ /* 0x000fea0003800000 */
[----:B------:R-:W-:Y:S01]  /*0530*/  ELECT P0, URZ, PT ;  /* 0x0000000000ff782f */ /* 0x000fe20003800000 */
[----:B------:R-:W-:-:S12]  /*0540*/  BSSY.RECONVERGENT B0, `(.L_x_9) ;  /* 0x0000037000007945 */ /* 0x000fd80003800200 */
[----:B------:R-:W-:Y:S05]  /*0550*/  @!P0 BRA `(.L_x_10) ;  /* 0x0000000000d48947 */ /* 0x000fea0003800000 */
[----:B------:R-:W1:Y:S01]  /*0560*/  S2UR UR4, SR_CgaCtaId ;  /* 0x00000000000479c3 */ /* 0x000e620000008800 */
[----:B------:R-:W-:Y:S01]  /*0570*/  UMOV UR5, 0x400 ;  /* 0x0000040000057882 */ /* 0x000fe20000000000 */
[----:B------:R-:W-:Y:S01]  /*0580*/  UMOV UR8, 0x1 ;  /* 0x0000000100087882 */ /* 0x000fe20000000000 */
[----:B------:R-:W-:Y:S01]  /*0590*/  UMOV UR6, 0x7 ;  /* 0x0000000700067882 */ /* 0x000fe20000000000 */
[----:B------:R-:W-:-:S04]  /*05a0*/  UIADD3 UR8, UPT, UPT, -UR8, 0x100000, URZ ;  /* 0x0010000008087890 */ /* 0x000fc8000fffe1ff */
[----:B------:R-:W-:Y:S02]  /*05b0*/  USHF.L.U32 UR9, UR8, 0xb, URZ ;  /* 0x0000000b08097899 */ /* 0x000fe400080006ff */
[----:B------:R-:W-:Y:S02]  /*05c0*/  USHF.L.U32 UR8, UR8, 0x1, URZ ;  /* 0x0000000108087899 */ /* 0x000fe400080006ff */
[----:B------:R-:W-:-:S04]  /*05d0*/  UIADD3 UR6, UPT, UPT, -UR6, 0x100000, URZ ;  /* 0x0010000006067890 */ /* 0x000fc8000fffe1ff */
[----:B------:R-:W-:Y:S02]  /*05e0*/  USHF.L.U32 UR7, UR6, 0xb, URZ ;  /* 0x0000000b06077899 */ /* 0x000fe400080006ff */
[----:B------:R-:W-:Y:S02]  /*05f0*/  USHF.L.U32 UR6, UR6, 0x1, URZ ;  /* 0x0000000106067899 */ /* 0x000fe400080006ff */
[----:B-1----:R-:W-:Y:S01]  /*0600*/  ULEA UR4, UR4, UR5, 0x18 ;  /* 0x0000000504047291 */ /* 0x002fe2000f8ec0ff */
[----:B------:R-:W1:Y:S11]  /*0610*/  FENCE.VIEW.ASYNC.S ;  /* 0x00000000000073c6 */ /* 0x000e760000000000 */
[----:B-1----:R1:W3:Y:S01]  /*0620*/  SYNCS.EXCH.64 URZ, [UR4], UR8 ;  /* 0x0000000804ff75b2 */ /* 0x0022e20008000100 */
[----:B------:R1:W4:Y:S01]  /*0630*/  SYNCS.EXCH.64 URZ, [UR4+0xa0], UR6 ;  /* 0x0000a00604ff75b2 */ /* 0x0003220008000100 */
[----:B------:R1:W1:Y:S01]  /*0640*/  SYNCS.EXCH.64 URZ, [UR4+0x8], UR8 ;  /* 0x0000080804ff75b2 */ /* 0x0002620008000100 */
        /* <DEDUP_REMOVED lines=37> */
[----:B---34-:R-:W-:Y:S01]  /*08a0*/  NOP ;  /* 0x0000000000007918 */ /* 0x018fe20000000000 */
.L_x_10:
[----:B-1----:R-:W-:Y:S05]  /*08b0*/  BSYNC.RECONVERGENT B0 ;  /* 0x0000000000007941 */ /* 0x002fea0003800200 */
.L_x_9:
[----:B------:R-:W1:Y:S01]  /*08c0*/  SHFL.IDX PT, R2, R90, RZ, 0x1f ;  /* 0x00001fff5a027589 */ /* 0x000e6200000e0000 */
[----:B------:R-:W-:Y:S01]  /*08d0*/  NOP ;  /* 0x0000000000007918 */ /* 0x000fe20000000000 */
[----:B-1----:R-:W-:-:S13]  /*08e0*/  ISETP.NE.AND P0, PT, R2, 0x1, PT ;  /* 0x000000010200780c */ /* 0x002fda0003f05270 */
[----:B------:R-:W-:Y:S05]  /*08f0*/  @P0 BRA `(.L_x_11) ;  /* 0x0000000000580947 */ /* 0x000fea0003800000 */
        /* <DEDUP_REMOVED lines=9> */
[----:B------:R-:W-:Y:S01]  /*0990*/  USHF.L.U32 UR6, UR6, 0x1, URZ ;  /* 0x0000000106067899 */ /* 0x000fe200080006ff */
[----:B------:R-:W-:Y:S01]  /*09a0*/  ELECT P0, URZ, PT ;  /* 0x0000000000ff782f */ /* 0x000fe20003800000 */
[----:B-1----:R-:W-:Y:S01]  /*09b0*/  ULEA UR4, UR4, UR5, 0x18 ;  /* 0x0000000504047291 */ /* 0x002fe2000f8ec0ff */
[----:B------:R-:W1:Y:S11]  /*09c0*/  FENCE.VIEW.ASYNC.S ;  /* 0x00000000000073c6 */ /* 0x000e760000000000 */
[----:B-1----:R1:W3:Y:S01]  /*09d0*/  SYNCS.EXCH.64 URZ, [UR4+0x140], UR8 ;  /* 0x0001400804ff75b2 */ /* 0x0022e20008000100 */
[----:B------:R1:W4:Y:S01]  /*09e0*/  SYNCS.EXCH.64 URZ, [UR4+0x160], UR6 ;  /* 0x0001600604ff75b2 */ /* 0x0003220008000100 */
[----:B------:R1:W1:Y:S01]  /*09f0*/  SYNCS.EXCH.64 URZ, [UR4+0x148], UR8 ;  /* 0x0001480804ff75b2 */ /* 0x0002620008000100 */
[----:B------:R1:W1:Y:S01]  /*0a00*/  SYNCS.EXCH.64 URZ, [UR4+0x168], UR6 ;  /* 0x0001680604ff75b2 */ /* 0x0002620008000100 */
[----:B------:R1:W1:Y:S01]  /*0a10*/  SYNCS.EXCH.64 URZ, [UR4+0x150], UR8 ;  /* 0x0001500804ff75b2 */ /* 0x0002620008000100 */
[----:B------:R1:W1:Y:S01]  /*0a20*/  SYNCS.EXCH.64 URZ, [UR4+0x170], UR6 ;  /* 0x0001700604ff75b2 */ /* 0x0002620008000100 */
[----:B------:R1:W1:Y:S01]  /*0a30*/  SYNCS.EXCH.64 URZ, [UR4+0x158], UR8 ;  /* 0x0001580804ff75b2 */ /* 0x0002620008000100 */
[----:B------:R1:W1:Y:S01]  /*0a40*/  SYNCS.EXCH.64 URZ, [UR4+0x178], UR6 ;  /* 0x0001780604ff75b2 */ /* 0x0002620008000100 */
[----:B------:R-:W-:Y:S01]  /*0a50*/  NOP ;  /* 0x0000000000007918 */ /* 0x000fe20000000000 */
.L_x_11:
[----:B------:R-:W2:Y:S01]  /*0a60*/  SHFL.IDX PT, R2, R90, RZ, 0x1f ;  /* 0x00001fff5a027589 */ /* 0x000ea200000e0000 */
[----:B------:R-:W-:Y:S01]  /*0a70*/  NOP ;  /* 0x0000000000007918 */ /* 0x000fe20000000000 */
[----:B--2---:R-:W-:-:S13]  /*0a80*/  ISETP.NE.AND P0, PT, R2, 0x3, PT ;  /* 0x000000030200780c */ /* 0x004fda0003f05270 */
[----:B------:R-:W-:Y:S05]  /*0a90*/  @P0 BRA `(.L_x_12) ;  /* 0x0000000000300947 */ /* 0x000fea0003800000 */
[----:B-1----:R-:W1:Y:S01]  /*0aa0*/  S2UR UR4, SR_CgaCtaId ;  /* 0x00000000000479c3 */ /* 0x002e620000008800 */
[----:B------:R-:W-:Y:S01]  /*0ab0*/  UMOV UR6, 0x400 ;  /* 0x0000040000067882 */ /* 0x000fe20000000000 */
[----:B------:R-:W-:Y:S01]  /*0ac0*/  UMOV UR5, 0x20 ;  /* 0x0000002000057882 */ /* 0x000fe20000000000 */
[----:B------:R-:W-:Y:S01]  /*0ad0*/  ELECT P0, URZ, PT ;  /* 0x0000000000ff782f */ /* 0x000fe20003800000 */
[----:B-1----:R-:W-:Y:S02]  /*0ae0*/  ULEA UR6, UR4, UR6, 0x18 ;  /* 0x0000000604067291 */ /* 0x002fe4000f8ec0ff */
[----:B------:R-:W-:-:S04]  /*0af0*/  UIADD3 UR4, UPT, UPT, -UR5, 0x100000, URZ ;  /* 0x0010000005047890 */ /* 0x000fc8000fffe1ff */
[----:B------:R-:W-:Y:S02]  /*0b00*/  USHF.L.U32 UR5, UR4, 0xb, URZ ;  /* 0x0000000b04057899 */ /* 0x000fe400080006ff */
[----:B------:R-:W-:Y:S01]  /*0b10*/  USHF.L.U32 UR4, UR4, 0x1, URZ ;  /* 0x0000000104047899 */ /* 0x000fe200080006ff */
[----:B------:R-:W1:Y:S11]  /*0b20*/  FENCE.VIEW.ASYNC.S ;  /* 0x00000000000073c6 */ /* 0x000e760000000000 */
[----:B-1----:R2:W1:Y:S01]  /*0b30*/  SYNCS.EXCH.64 URZ, [UR6+0x180], UR4 ;  /* 0x0001800406ff75b2 */ /* 0x0024620008000100 */
[----:B------:R2:W1:Y:S02]  /*0b40*/  SYNCS.EXCH.64 URZ, [UR6+0x188], UR4 ;  /* 0x0001880406ff75b2 */ /* 0x0004640008000100 */
[----:B--2---:R-:W-:Y:S01]  /*0b50*/  NOP ;  /* 0x0000000000007918 */ /* 0x004fe20000000000 */
.L_x_12:
[----:B------:R-:W2:Y:S01]  /*0b60*/  SHFL.IDX PT, R2, R90, RZ, 0x1f ;  /* 0x00001fff5a027589 */ /* 0x000ea200000e0000 */
[----:B------:R-:W-:Y:S01]  /*0b70*/  NOP ;  /* 0x0000000000007918 */ /* 0x000fe20000000000 */
[----:B--2---:R-:W-:-:S13]  /*0b80*/  ISETP.NE.AND P0, PT, R2, 0x4, PT ;  /* 0x000000040200780c */ /* 0x004fda0003f05270 */
[----:B------:R-:W-:Y:S05]  /*0b90*/  @P0 BRA `(.L_x_13) ;  /* 0x00000000004c0947 */ /* 0x000fea0003800000 */
[----:B-1----:R-:W1:Y:S01]  /*0ba0*/  S2UR UR6, SR_CgaCtaId ;  /* 0x00000000000679c3 */ /* 0x002e620000008800 */
[----:B------:R-:W-:Y:S01]  /*0bb0*/  UMOV UR4, 0xe20 ;  /* 0x00000e2000047882 */ /* 0x000fe20000000000 */
[----:B------:R-:W-:Y:S01]  /*0bc0*/  UMOV UR5, 0x400 ;  /* 0x0000040000057882 */ /* 0x000fe20000000000 */
[----:B------:R-:W-:Y:S01]  /*0bd0*/  USEL UR4, UR4, 0xc20, UP3 ;  /* 0x00000c2004047887 */ /* 0x000fe20009800000 */
[----:B------:R-:W-:Y:S01]  /*0be0*/  UMOV UR8, 0x1 ;  /* 0x0000000100087882 */ /* 0x000fe20000000000 */
[----:B------:R-:W-:Y:S01]  /*0bf0*/  ELECT P0, URZ, PT ;  /* 0x0000000000ff782f */ /* 0x000fe20003800000 */
[----:B------:R-:W-:-:S04]  /*0c00*/  UIADD3 UR8, UPT, UPT, -UR8, 0x100000, URZ ;  /* 0x0010000008087890 */ /* 0x000fc8000fffe1ff */
[----:B------:R-:W-:Y:S02]  /*0c10*/  USHF.L.U32 UR9, UR8, 0xb, URZ ;  /* 0x0000000b08097899 */ /* 0x000fe400080006ff */
[----:B------:R-:W-:Y:S02]  /*0c20*/  USHF.L.U32 UR8, UR8, 0x1, URZ ;  /* 0x0000000108087899 */ /* 0x000fe400080006ff */
[----:B-1----:R-:W-:Y:S02]  /*0c30*/  ULEA UR6, UR6, UR5, 0x18 ;  /* 0x0000000506067291 */ /* 0x002fe4000f8ec0ff */
[----:B------:R-:W-:-:S04]  /*0c40*/  UIADD3 UR4, UPT, UPT, -UR4, 0x100000, URZ ;  /* 0x0010000004047890 */ /* 0x000fc8000fffe1ff */
[----:B------:R-:W-:Y:S02]  /*0c50*/  USHF.L.U32 UR5, UR4, 0xb, URZ ;  /* 0x0000000b04057899 */ /* 0x000fe400080006ff */
[----:B------:R-:W-:Y:S01]  /*0c60*/  USHF.L.U32 UR4, UR4, 0x1, URZ ;  /* 0x0000000104047899 */ /* 0x000fe200080006ff */
[----:B------:R-:W1:Y:S03]  /*0c70*/  FENCE.VIEW.ASYNC.S ;  /* 0x00000000000073c6 */ /* 0x000e660000000000 */
[----:B-1----:R2:W1:Y:S08]  /*0c80*/  SYNCS.EXCH.64 URZ, [UR6+0x190], UR8 ;  /* 0x0001900806ff75b2 */ /* 0x0024700008000100 */
[----:B------:R2:W1:Y:S01]  /*0c90*/  SYNCS.EXCH.64 URZ, [UR6+0x1a0], UR4 ;  /* 0x0001a00406ff75b2 */ /* 0x0004620008000100 */
[----:B------:R2:W1:Y:S01]  /*0ca0*/  SYNCS.EXCH.64 URZ, [UR6+0x198], UR8 ;  /* 0x0001980806ff75b2 */ /* 0x0004620008000100 */
[----:B------:R2:W1:Y:S02]  /*0cb0*/  SYNCS.EXCH.64 URZ, [UR6+0x1a8], UR4 ;  /* 0x0001a80406ff75b2 */ /* 0x0004640008000100 */
[----:B--2---:R-:W-:Y:S01]  /*0cc0*/  NOP ;  /* 0x0000000000007918 */ /* 0x004fe20000000000 */
.L_x_13:
[----:B------:R-:W2:Y:S01]  /*0cd0*/  SHFL.IDX PT, R2, R90, RZ, 0x1f ;  /* 0x00001fff5a027589 */ /* 0x000ea200000e0000 */
[----:B------:R-:W-:Y:S01]  /*0ce0*/  NOP ;  /* 0x0000000000007918 */ /* 0x000fe20000000000 */
[----:B--2---:R-:W-:-:S13]  /*0cf0*/  ISETP.NE.AND P0, PT, R2, 0x5, PT ;  /* 0x000000050200780c */ /* 0x004fda0003f05270 */
[----:B------:R-:W-:Y:S05]  /*0d00*/  @P0 BRA `(.L_x_14) ;  /* 0x0000000000580947 */ /* 0x000fea0003800000 */
[----:B-1----:R-:W1:Y:S01]  /*0d10*/  S2UR UR4, SR_CgaCtaId ;  /* 0x00000000000479c3 */ /* 0x002e620000008800 */
        /* <DEDUP_REMOVED lines=12> */
[----:B-1----:R2:W1:Y:S01]  /*0de0*/  SYNCS.EXCH.64 URZ, [UR4+0x1b0], UR8 ;  /* 0x0001b00804ff75b2 */ /* 0x0024620008000100 */
[----:B------:R2:W1:Y:S01]  /*0df0*/  SYNCS.EXCH.64 URZ, [UR4+0x1d0], UR6 ;  /* 0x0001d00604ff75b2 */ /* 0x0004620008000100 */
[----:B------:R2:W1:Y:S01]  /*0e00*/  SYNCS.EXCH.64 URZ, [UR4+0x1b8], UR8 ;  /* 0x0001b80804ff75b2 */ /* 0x0004620008000100 */
[----:B------:R2:W1:Y:S01]  /*0e10*/  SYNCS.EXCH.64 URZ, [UR4+0x1d8], UR6 ;  /* 0x0001d80604ff75b2 */ /* 0x0004620008000100 */
[----:B------:R2:W1:Y:S01]  /*0e20*/  SYNCS.EXCH.64 URZ, [UR4+0x1c0], UR8 ;  /* 0x0001c00804ff75b2 */ /* 0x0004620008000100 */
[----:B------:R2:W1:Y:S01]  /*0e30*/  SYNCS.EXCH.64 URZ, [UR4+0x1e0], UR6 ;  /* 0x0001e00604ff75b2 */ /* 0x0004620008000100 */
[----:B------:R2:W1:Y:S01]  /*0e40*/  SYNCS.EXCH.64 URZ, [UR4+0x1c8], UR8 ;  /* 0x0001c80804ff75b2 */ /* 0x0004620008000100 */
[----:B------:R2:W1:Y:S02]  /*0e50*/  SYNCS.EXCH.64 URZ, [UR4+0x1e8], UR6 ;  /* 0x0001e80604ff75b2 */ /* 0x0004640008000100 */
[----:B--2---:R-:W-:Y:S01]  /*0e60*/  NOP ;  /* 0x0000000000007918 */ /* 0x004fe20000000000 */
.L_x_14:
[----:B------:R-:W2:Y:S01]  /*0e70*/  SHFL.IDX PT, R2, R90, RZ, 0x1f ;  /* 0x00001fff5a027589 */ /* 0x000ea200000e0000 */
[----:B------:R-:W-:Y:S01]  /*0e80*/  NOP ;  /* 0x0000000000007918 */ /* 0x000fe20000000000 */
[----:B--2---:R-:W-:-:S13]  /*0e90*/  ISETP.NE.AND P0, PT, R2, 0x3, PT ;  /* 0x000000030200780c */ /* 0x004fda0003f05270 */
[----:B------:R-:W-:Y:S05]  /*0ea0*/  @P0 BRA `(.L_x_15) ;  /* 0x0000000000380947 */ /* 0x000fea0003800000 */
[----:B------:R-:W2:Y:S01]  /*0eb0*/  S2UR UR5, SR_CgaCtaId ;  /* 0x00000000000579c3 */ /* 0x000ea20000008800 */
[----:B-1----:R-:W-:Y:S01]  /*0ec0*/  UMOV UR4, 0x400 ;  /* 0x0000040000047882 */ /* 0x002fe20000000000 */
[----:B------:R-:W-:Y:S01]  /*0ed0*/  UMOV UR6, 0x20 ;  /* 0x0000002000067882 */ /* 0x000fe20000000000 */
[----:B------:R-:W-:Y:S01]  /*0ee0*/  ELECT P0, URZ, PT ;  /* 0x0000000000ff782f */ /* 0x000fe20003800000 */
[----:B------:R-:W-:-:S04]  /*0ef0*/  UIADD3 UR6, UPT, UPT, -UR6, 0x100000, URZ ;  /* 0x0010000006067890 */ /* 0x000fc8000fffe1ff */
[----:B------:R-:W-:Y:S02]  /*0f00*/  USHF.L.U32 UR7, UR6, 0xb, URZ ;  /* 0x0000000b06077899 */ /* 0x000fe400080006ff */
[----:B------:R-:W-:Y:S02]  /*0f10*/  USHF.L.U32 UR6, UR6, 0x1, URZ ;  /* 0x0000000106067899 */ /* 0x000fe400080006ff */
[----:B--2---:R-:W-:Y:S01]  /*0f20*/  ULEA UR4, UR5, UR4, 0x18 ;  /* 0x0000000405047291 */ /* 0x004fe2000f8ec0ff */
[----:B------:R-:W1:Y:S11]  /*0f30*/  FENCE.VIEW.ASYNC.S ;  /* 0x00000000000073c6 */ /* 0x000e760000000000 */
[----:B-1----:R2:W1:Y:S01]  /*0f40*/  SYNCS.EXCH.64 URZ, [UR4+0x1f0], UR6 ;  /* 0x0001f00604ff75b2 */ /* 0x0024620008000100 */
[----:B------:R2:W1:Y:S01]  /*0f50*/  SYNCS.EXCH.64 URZ, [UR4+0x200], UR6 ;  /* 0x0002000604ff75b2 */ /* 0x0004620008000100 */
[----:B------:R2:W1:Y:S01]  /*0f60*/  SYNCS.EXCH.64 URZ, [UR4+0x1f8], UR6 ;  /* 0x0001f80604ff75b2 */ /* 0x0004620008000100 */
[----:B------:R2:W1:Y:S02]  /*0f70*/  SYNCS.EXCH.64 URZ, [UR4+0x208], UR6 ;  /* 0x0002080604ff75b2 */ /* 0x0004640008000100 */
[----:B--2---:R-:W-:Y:S01]  /*0f80*/  NOP ;  /* 0x0000000000007918 */ /* 0x004fe20000000000 */
.L_x_15:
[----:B------:R-:W2:Y:S01]  /*0f90*/  LDCU UR33, c[0x0][0x36c] ;  /* 0x00006d80ff2177ac */ /* 0x000ea20008000800 */
[----:B------:R-:W-:Y:S01]  /*0fa0*/  ISETP.NE.OR P3, PT, R0, 0x2, !P3 ;  /* 0x000000020000780c */ /* 0x000fe20005f65670 */
[----:B------:R-:W-:Y:S01]  /*0fb0*/  NOP ;  /* 0x0000000000007918 */ /* 0x000fe20000000000 */
[----:B------:R-:W-:Y:S01]  /*0fc0*/  LOP3.LUT R0, R97, 0x1f, RZ, 0xc0, !PT ;  /* 0x0000001f61007812 */ /* 0x000fe200078ec0ff */
[----:B------:R-:W-:Y:S02]  /*0fd0*/  UISETP.NE.AND UP4, UPT, UR21, URZ, UPT ;  /* 0x000000ff1500728c */ /* 0x000fe4000bf85270 */
[----:B--2---:R-:W-:-:S09]  /*0fe0*/  UISETP.EQ.U32.AND UP0, UPT, UR33, 0x1, UPT ;  /* 0x000000012100788c */ /* 0x004fd2000bf02070 */
[----:B------:R-:W-:Y:S05]  /*0ff0*/  BRA.U !UP0, `(.L_x_16) ;  /* 0x0000000108087547 */ /* 0x000fea000b800000 */
[----:B-1-34-:R-:W-:Y:S01]  /*1000*/  UCGABAR_ARV ;  /* 0x00000000000079c7 */ /* 0x01afe20008000000 */
[----:B------:R-:W-:Y:S05]  /*1010*/  BRA `(.L_x_17) ;  /* 0x0000000000047947 */ /* 0x000fea0003800000 */
.L_x_16:
[----:B-1-34-:R-:W-:Y:S01]  /*1020*/  NOP ;  /* 0x0000000000007918 */ /* 0x01afe20000000000 */
.L_x_17:
[----:B------:R-:W1:Y:S01]  /*1030*/  S2UR UR8, SR_CTAID.X ;  /* 0x00000000000879c3 */ /* 0x000e620000002500 */
[----:B------:R-:W-:-:S05]  /*1040*/  CS2R.32 R3, SR_CgaSize ;  /* 0x0000000000037805 */ /* 0x000fca0000008a00 */
[----:B------:R-:W-:-:S05]  /*1050*/  IMAD R3, R3, -0xa0, RZ ;  /* 0xffffff6003037824 */ /* 0x000fca00078e02ff */
[----:B------:R-:W-:-:S14]  /*1060*/  R2UR UR4, R3 ;  /* 0x00000000030472ca */ /* 0x000fdc00000e0000 */
[----:B------:R-:W2:Y:S01]  /*1070*/  LDCU UR4, c[0x0][UR4+0x2b0] ;  /* 0x00005600040477ac */ /* 0x000ea20008000800 */
[----:B------:R-:W-:-:S05]  /*1080*/  CS2R.32 R3, SR_CgaSize ;  /* 0x0000000000037805 */ /* 0x000fca0000008a00 */
[----:B------:R-:W-:-:S05]  /*1090*/  IMAD R3, R3, -0xa0, RZ ;  /* 0xffffff6003037824 */ /* 0x000fca00078e02ff */
[----:B------:R-:W-:-:S14]  /*10a0*/  R2UR UR5, R3 ;  /* 0x00000000030572ca */ /* 0x000fdc00000e0000 */
[----:B------:R-:W3:Y:S01]  /*10b0*/  LDCU UR5, c[0x0][UR5+0x2b4] ;  /* 0x00005680050577ac */ /* 0x000ee20008000800 */
[----:B------:R-:W4:Y:S01]  /*10c0*/  S2UR UR9, SR_CTAID.Y ;  /* 0x00000000000979c3 */ /* 0x000f220000002600 */
[----:B------:R-:W-:-:S05]  /*10d0*/  CS2R.32 R3, SR_CgaSize ;  /* 0x0000000000037805 */ /* 0x000fca0000008a00 */
[----:B------:R-:W-:-:S05]  /*10e0*/  IMAD R3, R3, -0xa0, RZ ;  /* 0xffffff6003037824 */ /* 0x000fca00078e02ff */
[----:B------:R-:W-:-:S14]  /*10f0*/  R2UR UR59, R3 ;  /* 0x00000000033b72ca */ /* 0x000fdc00000e0000 */
[----:B------:R-:W3:Y:S01]  /*1100*/  LDCU UR59, c[0x0][UR59+0x2a0] ;  /* 0x000054003b3b77ac */ /* 0x000ee20008000800 */
[----:B------:R-:W3:Y:S01]  /*1110*/  LDCU UR28, c[0x0][0xb24] ;  /* 0x00016480ff1c77ac */ /* 0x000ee20008000800 */
[----:B------:R-:W3:Y:S01]  /*1120*/  S2UR UR6, SR_CgaCtaId ;  /* 0x00000000000679c3 */ /* 0x000ee20000008800 */
[----:B------:R-:W-:-:S05]  /*1130*/  CS2R.32 R3, SR_CgaSize ;  /* 0x0000000000037805 */ /* 0x000fca0000008a00 */
[----:B------:R-:W-:-:S05]  /*1140*/  IMAD R3, R3, -0xa0, RZ ;  /* 0xffffff6003037824 */ /* 0x000fca00078e02ff */
[----:B------:R-:W-:-:S14]  /*1150*/  R2UR UR62, R3 ;  /* 0x00000000033e72ca */ /* 0x000fdc00000e0000 */
[----:B------:R-:W3:Y:S01]  /*1160*/  LDCU UR62, c[0x0][UR62+0x2a4] ;  /* 0x000054803e3e77ac */ /* 0x000ee20008000800 */
[----:B------:R-:W-:Y:S01]  /*1170*/  UMOV UR27, 0x1111 ;  /* 0x00001111001b7882 */ /* 0x000fe20000000000 */
[----:B------:R-:W-:Y:S01]  /*1180*/  UMOV UR26, 0xf ;  /* 0x0000000f001a7882 */ /* 0x000fe20000000000 */
[----:B------:R-:W3:Y:S01]  /*1190*/  LDCU UR42, c[0x0][0xb24] ;  /* 0x00016480ff2a77ac */ /* 0x000ee20008000800 */
[----:B-1----:R-:W-:Y:S01]  /*11a0*/  I2FP.F32.U32 R3, UR8 ;  /* 0x0000000800037c45 */ /* 0x002fe20008201000 */
[----:B------:R-:W1:Y:S01]  /*11b0*/  S2UR UR36, SR_CTAID.Z ;  /* 0x00000000002479c3 */ /* 0x000e620000002700 */
[----:B------:R-:W1:Y:S03]  /*11c0*/  LDCU UR29, c[0x0][0xb30] ;  /* 0x00016600ff1d77ac */ /* 0x000e660008000800 */
[----:B--2---:R-:W-:Y:S01]  /*11d0*/  FMUL R3, R3, UR4 ;  /* 0x0000000403037c20 */ /* 0x004fe20008400000 */
[----:B------:R-:W-:Y:S01]  /*11e0*/  UISETP.NE.AND UP6, UPT, UR21, 0x2, UPT ;  /* 0x000000021500788c */ /* 0x000fe2000bfc5270 */
[----:B----4-:R-:W-:Y:S01]  /*11f0*/  I2FP.F32.U32 R2, UR9 ;  /* 0x0000000900027c45 */ /* 0x010fe20008201000 */
[----:B---3--:R-:W-:-:S03]  /*1200*/  UISETP.GE.AND UP5, UPT, UR28, 0x1, UPT ;  /* 0x000000011c00788c */ /* 0x008fc6000bfa6270 */
[----:B------:R-:W2:Y:S01]  /*1210*/  F2I.U32.TRUNC.NTZ R3, R3 ;  /* 0x0000000300037305 */ /* 0x000ea2000020f000 */
[----:B------:R-:W-:Y:S01]  /*1220*/  UMOV UR16, UR8 ;  /* 0x0000000800107c82 */ /* 0x000fe20008000000 */
[----:B------:R-:W-:Y:S01]  /*1230*/  FMUL R2, R2, UR5 ;  /* 0x0000000502027c20 */ /* 0x000fe20008400000 */
[----:B------:R-:W-:Y:S01]  /*1240*/  UMOV UR20, UR9 ;  /* 0x0000000900147c82 */ /* 0x000fe20008000000 */
[----:B------:R-:W-:Y:S02]  /*1250*/  ULOP3.LUT UR50, UR6, 0x3, URZ, 0xc0, !UPT ;  /* 0x0000000306327892 */ /* 0x000fe4000f8ec0ff */
[----:B------:R-:W-:Y:S02]  /*1260*/  ULOP3.LUT UR4, UR6, 0xc, URZ, 0xc0, !UPT ;  /* 0x0000000c06047892 */ /* 0x000fe4000f8ec0ff */
[----:B------:R-:W3:Y:S01]  /*1270*/  F2I.U32.TRUNC.NTZ R2, R2 ;  /* 0x0000000200027305 */ /* 0x000ee2000020f000 */
[----:B------:R-:W-:Y:S02]  /*1280*/  USHF.R.U32.HI UR32, URZ, 0x2, UR6 ;  /* 0x00000002ff207899 */ /* 0x000fe40008011606 */
[----:B------:R-:W-:-:S02]  /*1290*/  USHF.L.U32 UR31, UR6, 0x7, URZ ;  /* 0x00000007061f7899 */ /* 0x000fc400080006ff */
[----:B------:R-:W-:Y:S02]  /*12a0*/  USHF.L.U32 UR30, UR6, 0xb, URZ ;  /* 0x0000000b061e7899 */ /* 0x000fe400080006ff */
[----:B------:R-:W-:Y:S01]  /*12b0*/  UISETP.GT.U32.AND UP1, UPT, UR50, 0xffff, UPT ;  /* 0x0000ffff3200788c */ /* 0x000fe2000bf24070 */
[----:B--2---:R-:W-:Y:S01]  /*12c0*/  R2UR UR7, R3 ;  /* 0x00000000030772ca */ /* 0x004fe200000e0000 */
[----:B------:R-:W-:Y:S02]  /*12d0*/  UISETP.GT.U32.AND UP0, UPT, UR4, 0xffff, UPT ;  /* 0x0000ffff0400788c */ /* 0x000fe4000bf04070 */
[----:B------:R-:W-:Y:S02]  /*12e0*/  USEL UR5, UR50, 0xffff, !UP1 ;  /* 0x0000ffff32057887 */ /* 0x000fe4000c800000 */
[----:B------:R-:W-:Y:S01]  /*12f0*/  USEL UR4, UR4, 0xffff, !UP0 ;  /* 0x0000ffff04047887 */ /* 0x000fe2000c000000 */
[----:B---3--:R-:W-:Y:S01]  /*1300*/  R2UR UR6, R2 ;  /* 0x00000000020672ca */ /* 0x008fe200000e0000 */
[----:B------:R-:W-:Y:S01]  /*1310*/  ULOP3.LUT UR5, UR5, 0xffff, URZ, 0xc0, !UPT ;  /* 0x0000ffff05057892 */ /* 0x000fe2000f8ec0ff */
[----:B------:R-:W-:Y:S01]  /*1320*/  PRMT R2, RZ, 0x7610, R2 ;  /* 0x00007610ff027816 */ /* 0x000fe20000000002 */
[----:B------:R-:W-:-:S02]  /*1330*/  ULOP3.LUT UR4, UR4, 0xffff, URZ, 0xc0, !UPT ;  /* 0x0000ffff04047892 */ /* 0x000fc4000f8ec0ff */
[----:B------:R-:W-:Y:S02]  /*1340*/  USHF.L.U32 UR27, UR27, UR5, URZ ;  /* 0x000000051b1b7299 */ /* 0x000fe400080006ff */
[----:B------:R-:W-:Y:S02]  /*1350*/  USHF.L.U32 UR26, UR26, UR4, URZ ;  /* 0x000000041a1a7299 */ /* 0x000fe400080006ff */
[----:B------:R-:W-:Y:S02]  /*1360*/  UIADD3 UR5, UPT, UPT, -UR7, URZ, URZ ;  /* 0x000000ff07057290 */ /* 0x000fe4000fffe1ff */
[----:B------:R-:W-:Y:S02]  /*1370*/  ULOP3.LUT UR31, UR31, 0x600, URZ, 0xc0, !UPT ;  /* 0x000006001f1f7892 */ /* 0x000fe4000f8ec0ff */
[----:B------:R-:W-:Y:S02]  /*1380*/  UIADD3 UR4, UPT, UPT, -UR6, URZ, URZ ;  /* 0x000000ff06047290 */ /* 0x000fe4000fffe1ff */
[----:B------:R-:W-:-:S02]  /*1390*/  ULOP3.LUT UR30, UR30, 0x1800, URZ, 0xc0, !UPT ;  /* 0x000018001e1e7892 */ /* 0x000fc4000f8ec0ff */
[----:B------:R-:W-:Y:S02]  /*13a0*/  UIMAD UR59, UR59, UR5, UR8 ;  /* 0x000000053b3b72a4 */ /* 0x000fe4000f8e0208 */
[----:B------:R-:W-:Y:S01]  /*13b0*/  UIMAD UR62, UR62, UR4, UR9 ;  /* 0x000000043e3e72a4 */ /* 0x000fe2000f8e0209 */
[----:B-1----:R-:W-:Y:S11]  /*13c0*/  BRA.U UP4, `(.L_x_18) ;  /* 0x0000000104c47547 */ /* 0x002ff6000b800000 */
[----:B------:R-:W-:Y:S02]  /*13d0*/  UISETP.NE.AND UP0, UPT, UR62, URZ, UPT ;  /* 0x000000ff3e00728c */ /* 0x000fe4000bf05270 */
[----:B------:R-:W-:Y:S02]  /*13e0*/  UISETP.NE.AND UP2, UPT, UR62, 0x1, UPT ;  /* 0x000000013e00788c */ /* 0x000fe4000bf45270 */
[----:B------:R-:W-:Y:S02]  /*13f0*/  UISETP.NE.AND UP1, UPT, UR59, URZ, UP0 ;  /* 0x000000ff3b00728c */ /* 0x000fe40008725270 */
[----:B------:R-:W-:Y:S02]  /*1400*/  USEL UR6, URZ, 0x2, UP0 ;  /* 0x00000002ff067887 */ /* 0x000fe40008000000 */
[----:B------:R-:W-:Y:S02]  /*1410*/  USEL UR9, URZ, 0x1, UP1 ;  /* 0x00000001ff097887 */ /* 0x000fe40008800000 */
[----:B------:R-:W-:-:S02]  /*1420*/  UISETP.NE.AND UP1, UPT, UR62, 0x2, UPT ;  /* 0x000000023e00788c */ /* 0x000fc4000bf25270 */
[----:B------:R-:W-:Y:S02]  /*1430*/  USEL UR12, URZ, 0x4, UP0 ;  /* 0x00000004ff0c7887 */ /* 0x000fe40008000000 */
[----:B------:R-:W-:Y:S02]  /*1440*/  USEL UR17, URZ, 0x8, UP0 ;  /* 0x00000008ff117887 */ /* 0x000fe40008000000 */
[----:B------:R-:W-:Y:S02]  /*1450*/  UISETP.NE.AND UP0, UPT, UR62, 0x3, UPT ;  /* 0x000000033e00788c */ /* 0x000fe4000bf05270 */
[----:B------:R-:W-:Y:S02]  /*1460*/  USEL UR4, URZ, 0x100, UP1 ;  /* 0x00000100ff047887 */ /* 0x000fe40008800000 */
[----:B------:R-:W-:Y:S02]  /*1470*/  USEL UR10, URZ, 0x200, UP1 ;  /* 0x00000200ff0a7887 */ /* 0x000fe40008800000 */
[----:B------:R-:W-:-:S02]  /*1480*/  USEL UR14, URZ, 0x400, UP1 ;  /* 0x00000400ff0e7887 */ /* 0x000fc40008800000 */
[----:B------:R-:W-:Y:S02]  /*1490*/  USEL UR19, URZ, 0x800, UP1 ;  /* 0x00000800ff137887 */ /* 0x000fe40008800000 */
[----:B------:R-:W-:Y:S02]  /*14a0*/  USEL UR5, URZ, 0x10, UP2 ;  /* 0x00000010ff057887 */ /* 0x000fe40009000000 */
[----:B------:R-:W-:Y:S02]  /*14b0*/  UISETP.NE.AND UP1, UPT, UR59, URZ, UPT ;  /* 0x000000ff3b00728c */ /* 0x000fe4000bf25270 */
[----:B------:R-:W-:Y:S02]  /*14c0*/  USEL UR7, URZ, 0x1000, UP0 ;  /* 0x00001000ff077887 */ /* 0x000fe40008000000 */
[----:B------:R-:W-:Y:S02]  /*14d0*/  USEL UR11, URZ, 0x2000, UP0 ;  /* 0x00002000ff0b7887 */ /* 0x000fe40008000000 */
[----:B------:R-:W-:-:S02]  /*14e0*/  USEL UR15, URZ, 0x4000, UP0 ;  /* 0x00004000ff0f7887 */ /* 0x000fc40008000000 */
[----:B------:R-:W-:Y:S02]  /*14f0*/  USEL UR22, URZ, 0x8000, UP0 ;  /* 0x00008000ff167887 */ /* 0x000fe40008000000 */
[----:B------:R-:W-:Y:S02]  /*1500*/  UISETP.NE.AND UP0, UPT, UR59, 0x1, UPT ;  /* 0x000000013b00788c */ /* 0x000fe4000bf05270 */
[----:B------:R-:W-:Y:S02]  /*1510*/  USEL UR5, UR5, 0x10, UP1 ;  /* 0x0000001005057887 */ /* 0x000fe40008800000 */
[----:B------:R-:W-:Y:S02]  /*1520*/  USEL UR4, UR4, 0x100, UP1 ;  /* 0x0000010004047887 */ /* 0x000fe40008800000 */
[----:B------:R-:W-:Y:S02]  /*1530*/  USEL UR8, URZ, 0x20, UP2 ;  /* 0x00000020ff087887 */ /* 0x000fe40009000000 */
[----:B------:R-:W-:-:S02]  /*1540*/  USEL UR7, UR7, 0x1000, UP1 ;  /* 0x0000100007077887 */ /* 0x000fc40008800000 */
[----:B------:R-:W-:Y:S02]  /*1550*/  USEL UR6, UR6, 0x2, UP0 ;  /* 0x0000000206067887 */ /* 0x000fe40008000000 */
[----:B------:R-:W-:Y:S02]  /*1560*/  UIADD3 UR4, UPT, UPT, UR4, UR5, UR9 ;  /* 0x0000000504047290 */ /* 0x000fe4000fffe009 */
[----:B------:R-:W-:Y:S02]  /*1570*/  UISETP.NE.AND UP1, UPT, UR59, 0x2, UPT ;  /* 0x000000023b00788c */ /* 0x000fe4000bf25270 */
[----:B------:R-:W-:Y:S02]  /*1580*/  USEL UR8, UR8, 0x20, UP0 ;  /* 0x0000002008087887 */ /* 0x000fe40008000000 */
[----:B------:R-:W-:Y:S02]  /*1590*/  USEL UR5, UR10, 0x200, UP0 ;  /* 0x000002000a057887 */ /* 0x000fe40008000000 */
[----:B------:R-:W-:-:S02]  /*15a0*/  UIADD3 UR4, UPT, UPT, UR6, UR7, UR4 ;  /* 0x0000000706047290 */ /* 0x000fc4000fffe004 */
[----:B------:R-:W-:Y:S02]  /*15b0*/  USEL UR13, URZ, 0x40, UP2 ;  /* 0x00000040ff0d7887 */ /* 0x000fe40009000000 */
[----:B------:R-:W-:Y:S02]  /*15c0*/  USEL UR9, UR11, 0x2000, UP0 ;  /* 0x000020000b097887 */ /* 0x000fe40008000000 */
[----:B------:R-:W-:Y:S02]  /*15d0*/  USEL UR7, UR12, 0x4, UP1 ;  /* 0x000000040c077887 */ /* 0x000fe40008800000 */
[----:B------:R-:W-:Y:S02]  /*15e0*/  UIADD3 UR4, UPT, UPT, UR5, UR8, UR4 ;  /* 0x0000000805047290 */ /* 0x000fe4000fffe004 */
[----:B------:R-:W-:Y:S02]  /*15f0*/  UISETP.NE.AND UP0, UPT, UR59, 0x3, UPT ;  /* 0x000000033b00788c */ /* 0x000fe4000bf05270 */
[----:B------:R-:W-:-:S02]  /*1600*/  USEL UR6, UR13, 0x40, UP1 ;  /* 0x000000400d067887 */ /* 0x000fc40008800000 */
[----:B------:R-:W-:Y:S02]  /*1610*/  USEL UR5, UR14, 0x400, UP1 ;  /* 0x000004000e057887 */ /* 0x000fe40008800000 */
[----:B------:R-:W-:Y:S02]  /*1620*/  UIADD3 UR4, UPT, UPT, UR7, UR9, UR4 ;  /* 0x0000000907047290 */ /* 0x000fe4000fffe004 */
[----:B------:R-:W-:Y:S02]  /*1630*/  USEL UR18, URZ, 0x80, UP2 ;  /* 0x00000080ff127887 */ /* 0x000fe40009000000 */
[----:B------:R-:W-:Y:S02]  /*1640*/  USEL UR9, UR15, 0x4000, UP1 ;  /* 0x000040000f097887 */ /* 0x000fe40008800000 */
[----:B------:R-:W-:Y:S02]  /*1650*/  USEL UR8, UR17, 0x8, UP0 ;  /* 0x0000000811087887 */ /* 0x000fe40008000000 */
[----:B------:R-:W-:-:S02]  /*1660*/  UIADD3 UR4, UPT, UPT, UR5, UR6, UR4 ;  /* 0x0000000605047290 */ /* 0x000fc4000fffe004 */
[----:B------:R-:W-:Y:S02]  /*1670*/  USEL UR7, UR18, 0x80, UP0 ;  /* 0x0000008012077887 */ /* 0x000fe40008000000 */
[----:B------:R-:W-:Y:S02]  /*1680*/  USEL UR6, UR19, 0x800, UP0 ;  /* 0x0000080013067887 */ /* 0x000fe40008000000 */
[----:B------:R-:W-:Y:S02]  /*1690*/  UIADD3 UR4, UPT, UPT, UR8, UR9, UR4 ;  /* 0x0000000908047290 */ /* 0x000fe4000fffe004 */
[----:B------:R-:W-:Y:S02]  /*16a0*/  USEL UR5, UR22, 0x8000, UP0 ;  /* 0x0000800016057887 */ /* 0x000fe40008000000 */
[----:B------:R-:W-:-:S04]  /*16b0*/  UIADD3 UR4, UPT, UPT, UR6, UR7, UR4 ;  /* 0x0000000706047290 */ /* 0x000fc8000fffe004 */
[----:B------:R-:W-:-:S06]  /*16c0*/  UIADD3 UR4, UPT, UPT, UR4, UR5, URZ ;  /* 0x0000000504047290 */ /* 0x000fcc000fffe0ff */
[----:B------:R-:W-:Y:S02]  /*16d0*/  MOV R2, UR4 ;  /* 0x0000000400027c02 */ /* 0x000fe40008000f00 */
.L_x_18:
[----:B------:R-:W-:Y:S05]  /*16e0*/  BRA.U !UP5, `(.L_x_19) ;  /* 0x000000010dd47547 */ /* 0x000fea000b800000 */
[----:B------:R-:W1:Y:S01]  /*16f0*/  LDCU.128 UR12, c[0x0][0xb10] ;  /* 0x00016200ff0c77ac */ /* 0x000e620008000c00 */
[----:B------:R-:W2:Y:S01]  /*1700*/  LDCU UR6, c[0x0][0x370] ;  /* 0x00006e00ff0677ac */ /* 0x000ea20008000800 */
[----:B------:R-:W3:Y:S01]  /*1710*/  LDCU UR5, c[0x0][0x374] ;  /* 0x00006e80ff0577ac */ /* 0x000ee20008000800 */
[----:B------:R-:W4:Y:S01]  /*1720*/  LDCU UR17, c[0x0][0xb0c] ;  /* 0x00016180ff1177ac */ /* 0x000f220008000800 */
[----:B------:R-:W4:Y:S01]  /*1730*/  LDCU UR7, c[0x0][0xb20] ;  /* 0x00016400ff0777ac */ /* 0x000f220008000800 */
[----:B------:R-:W4:Y:S01]  /*1740*/  LDCU.64 UR8, c[0x0][0xb28] ;  /* 0x00016500ff0877ac */ /* 0x000f220008000a00 */
[----:B-1----:R-:W-:Y:S02]  /*1750*/  UISETP.NE.AND UP0, UPT, UR14, 0x1, UPT ;  /* 0x000000010e00788c */ /* 0x002fe4000bf05270 */
[----:B---3--:R-:W-:Y:S02]  /*1760*/  UIMAD.WIDE.U32 UR10, UR5, UR15, URZ ;  /* 0x0000000f050a72a5 */ /* 0x008fe4000f8e00ff */
[----:B--2---:R-:W-:-:S02]  /*1770*/  UIMAD.WIDE.U32 UR22, UR6, UR12, URZ ;  /* 0x0000000c061672a5 */ /* 0x004fc4000f8e00ff */
[----:B----4-:R-:W-:Y:S02]  /*1780*/  UISETP.NE.AND UP1, UPT, UR17, 0x1, UPT ;  /* 0x000000011100788c */ /* 0x010fe4000bf25270 */
[----:B------:R-:W-:Y:S01]  /*1790*/  UISETP.NE.AND UP2, UPT, UR28, 0x1, UPT ;  /* 0x000000011c00788c */ /* 0x000fe2000bf45270 */
[----:B------:R-:W-:Y:S02]  /*17a0*/  UMOV UR10, UR11 ;  /* 0x0000000b000a7c82 */ /* 0x000fe40008000000 */
[----:B------:R-:W-:Y:S01]  /*17b0*/  UMOV UR22, UR23 ;  /* 0x0000001700167c82 */ /* 0x000fe20008000000 */
[----:B------:R-:W-:Y:S02]  /*17c0*/  @UP0 USHF.R.U32.HI UR5, URZ, UR7, UR10 ;  /* 0x00000007ff050299 */ /* 0x000fe4000801160a */
[----:B------:R-:W-:Y:S02]  /*17d0*/  UIMAD.WIDE.U32 UR24, UR20, UR15, URZ ;  /* 0x0000000f141872a5 */ /* 0x000fe4000f8e00ff */
[----:B------:R-:W-:-:S02]  /*17e0*/  UIMAD.WIDE.U32 UR10, UR5, UR8, URZ ;  /* 0x00000008050a72a5 */ /* 0x000fc4000f8e00ff */
[----:B------:R-:W-:Y:S02]  /*17f0*/  @UP1 USHF.R.U32.HI UR6, URZ, UR13, UR22 ;  /* 0x0000000dff061299 */ /* 0x000fe40008011616 */
[----:B------:R-:W-:Y:S02]  /*1800*/  UIMAD.WIDE.U32 UR18, UR16, UR12, URZ ;  /* 0x0000000c101272a5 */ /* 0x000fe4000f8e00ff */
[----:B------:R-:W-:Y:S01]  /*1810*/  UIMAD.WIDE.U32 UR22, UR6, UR8, URZ ;  /* 0x00000008061672a5 */ /* 0x000fe2000f8e00ff */
[----:B------:R-:W-:Y:S01]  /*1820*/  UMOV UR4, UR25 ;  /* 0x0000001900047c82 */ /* 0x000fe20008000000 */
[----:B------:R-:W-:Y:S01]  /*1830*/  UMOV UR10, UR11 ;  /* 0x0000000b000a7c82 */ /* 0x000fe20008000000 */
[----:B------:R-:W-:Y:S02]  /*1840*/  USHF.R.U32.HI UR4, URZ, UR7, UR4 ;  /* 0x00000007ff047299 */ /* 0x000fe40008011604 */
[----:B------:R-:W-:Y:S02]  /*1850*/  @UP2 USHF.R.U32.HI UR5, URZ, UR9, UR10 ;  /* 0x00000009ff052299 */ /* 0x000fe4000801160a */
[----:B------:R-:W-:Y:S01]  /*1860*/  UMOV UR7, UR23 ;  /* 0x0000001700077c82 */ /* 0x000fe20008000000 */
[----:B------:R-:W-:Y:S01]  /*1870*/  UMOV UR18, UR19 ;  /* 0x0000001300127c82 */ /* 0x000fe20008000000 */
[----:B------:R-:W-:-:S02]  /*1880*/  @UP2 USHF.R.U32.HI UR6, URZ, UR9, UR7 ;  /* 0x00000009ff062299 */ /* 0x000fc40008011607 */
[----:B------:R-:W-:Y:S02]  /*1890*/  USHF.R.U32.HI UR13, URZ, UR13, UR18 ;  /* 0x0000000dff0d7299 */ /* 0x000fe40008011612 */
[----:B------:R-:W-:Y:S02]  /*18a0*/  USEL UR4, UR20, UR4, !UP0 ;  /* 0x0000000414047287 */ /* 0x000fe4000c000000 */
[----:B------:R-:W-:Y:S02]  /*18b0*/  UIMAD UR7, UR5, UR28, URZ ;  /* 0x0000001c050772a4 */ /* 0x000fe4000f8e02ff */
[----:B------:R-:W-:Y:S02]  /*18c0*/  USEL UR5, UR16, UR13, !UP1 ;  /* 0x0000000d10057287 */ /* 0x000fe4000c800000 */
[----:B------:R-:W-:Y:S02]  /*18d0*/  UIMAD UR12, UR6, UR28, URZ ;  /* 0x0000001c060c72a4 */ /* 0x000fe4000f8e02ff */
[----:B------:R-:W-:-:S02]  /*18e0*/  UISETP.GE.AND UP0, UPT, UR4, UR7, UPT ;  /* 0x000000070400728c */ /* 0x000fc4000bf06270 */
[----:B------:R-:W-:Y:S02]  /*18f0*/  UIMAD.WIDE.U32 UR10, UR4, UR8, URZ ;  /* 0x00000008040a72a5 */ /* 0x000fe4000f8e00ff */
[----:B------:R-:W-:Y:S02]  /*1900*/  UISETP.GE.OR UP0, UPT, UR5, UR12, UP0 ;  /* 0x0000000c0500728c */ /* 0x000fe40008706670 */
[----:B------:R-:W-:Y:S02]  /*1910*/  UIMAD.WIDE.U32 UR12, UR5, UR8, URZ ;  /* 0x00000008050c72a5 */ /* 0x000fe4000f8e00ff */
[----:B------:R-:W-:Y:S01]  /*1920*/  UIADD3 UR10, UPT, UPT, -UR4, URZ, URZ ;  /* 0x000000ff040a7290 */ /* 0x000fe2000fffe1ff */
[----:B------:R-:W-:Y:S01]  /*1930*/  UMOV UR8, UR11 ;  /* 0x0000000b00087c82 */ /* 0x000fe20008000000 */
[----:B------:R-:W-:Y:S02]  /*1940*/  UIADD3 UR11, UPT, UPT, -UR5, URZ, URZ ;  /* 0x000000ff050b7290 */ /* 0x000fe4000fffe1ff */
[----:B------:R-:W-:-:S03]  /*1950*/  USHF.R.U32.HI UR8, URZ, UR9, UR8 ;  /* 0x00000009ff087299 */ /* 0x000fc60008011608 */
[----:B------:R-:W-:Y:S01]  /*1960*/  @!UP0 UMOV UR7, UR13 ;  /* 0x0000000d00078c82 */ /* 0x000fe20008000000 */
[----:B------:R-:W-:Y:S02]  /*1970*/  UIMAD UR20, UR14, UR10, UR20 ;  /* 0x0000000a0e1472a4 */ /* 0x000fe4000f8e0214 */
[----:B------:R-:W-:Y:S02]  /*1980*/  USEL UR8, UR4, UR8, !UP2 ;  /* 0x0000000804087287 */ /* 0x000fe4000d000000 */
[----:B------:R-:W-:Y:S02]  /*1990*/  @!UP0 USHF.R.U32.HI UR7, URZ, UR9, UR7 ;  /* 0x00000009ff078299 */ /* 0x000fe40008011607 */
[----:B------:R-:W-:Y:S02]  /*19a0*/  UIADD3 UR9, UPT, UPT, -UR8, URZ, URZ ;  /* 0x000000ff08097290 */ /* 0x000fe4000fffe1ff */
[----:B------:R-:W-:Y:S02]  /*19b0*/  @!UP0 USEL UR7, UR5, UR7, !UP2 ;  /* 0x0000000705078287 */ /* 0x000fe4000d000000 */
[----:B------:R-:W-:-:S02]  /*19c0*/  UIMAD UR9, UR28, UR9, UR4 ;  /* 0x000000091c0972a4 */ /* 0x000fc4000f8e0204 */
[----:B------:R-:W-:Y:S02]  /*19d0*/  @!UP0 UIADD3 UR8, UPT, UPT, UR8, -UR7, URZ ;  /* 0x8000000708088290 */ /* 0x000fe4000fffe0ff */
[----:B------:R-:W-:Y:S02]  /*19e0*/  @!UP0 UIMAD UR6, UR9, UR6, UR7 ;  /* 0x00000006090682a4 */ /* 0x000fe4000f8e0207 */
[----:B------:R-:W-:Y:S02]  /*19f0*/  @!UP0 UIMAD UR4, UR8, UR28, UR5 ;  /* 0x0000001c080482a4 */ /* 0x000fe4000f8e0205 */
[----:B------:R-:W-:Y:S02]  /*1a00*/  UIMAD UR16, UR17, UR11, UR16 ;  /* 0x0000000b111072a4 */ /* 0x000fe4000f8e0210 */
[----:B------:R-:W-:Y:S01]  /*1a10*/  UIMAD UR20, UR4, UR14, UR20 ;  /* 0x0000000e041472a4 */ /* 0x000fe2000f8e0214 */
[----:B------:R-:W-:Y:S02]  /*1a20*/  @!UP0 UMOV UR5, UR6 ;  /* 0x0000000600058c82 */ /* 0x000fe40008000000 */
[----:B------:R-:W-:-:S12]  /*1a30*/  UIMAD UR16, UR5, UR17, UR16 ;  /* 0x00000011051072a4 */ /* 0x000fd8000f8e0210 */
.L_x_19:
[----:B------:R-:W-:-:S09]  /*1a40*/  UISETP.NE.AND UP0, UPT, UR29, 0x1, UPT ;  /* 0x000000011d00788c */ /* 0x000fd2000bf05270 */
[----:B------:R-:W-:Y:S05]  /*1a50*/  BRA.U UP0, `(.L_x_20) ;  /* 0x0000000100447547 */ /* 0x000fea000b800000 */
[----:B------:R-:W1:Y:S01]  /*1a60*/  LDCU.128 UR8, c[0x0][0xb10] ;  /* 0x00016200ff0877ac */ /* 0x000e620008000c00 */
[----:B------:R-:W2:Y:S01]  /*1a70*/  LDCU UR12, c[0x0][0xb0c] ;  /* 0x00016180ff0c77ac */ /* 0x000ea20008000800 */
[----:B------:R-:W3:Y:S01]  /*1a80*/  LDCU UR13, c[0x0][0xb20] ;  /* 0x00016400ff0d77ac */ /* 0x000ee20008000800 */
[----:B-1----:R-:W-:Y:S02]  /*1a90*/  UIMAD.WIDE.U32 UR6, UR16, UR8, URZ ;  /* 0x00000008100672a5 */ /* 0x002fe4000f8e00ff */
[----:B------:R-:W-:Y:S02]  /*1aa0*/  UIMAD.WIDE.U32 UR4, UR20, UR11, URZ ;  /* 0x0000000b140472a5 */ /* 0x000fe4000f8e00ff */
[----:B--2---:R-:W-:Y:S02]  /*1ab0*/  UISETP.NE.AND UP1, UPT, UR12, 0x1, UPT ;  /* 0x000000010c00788c */ /* 0x004fe4000bf25270 */
[----:B------:R-:W-:Y:S01]  /*1ac0*/  UISETP.NE.AND UP0, UPT, UR10, 0x1, UPT ;  /* 0x000000010a00788c */ /* 0x000fe2000bf05270 */
[----:B------:R-:W-:-:S02]  /*1ad0*/  UMOV UR6, UR7 ;  /* 0x0000000700067c82 */ /* 0x000fc40008000000 */
[----:B------:R-:W-:Y:S01]  /*1ae0*/  UMOV UR4, UR5 ;  /* 0x0000000500047c82 */ /* 0x000fe20008000000 */
[----:B------:R-:W-:Y:S02]  /*1af0*/  USHF.R.U32.HI UR6, URZ, UR9, UR6 ;  /* 0x00000009ff067299 */ /* 0x000fe40008011606 */
[----:B---3--:R-:W-:Y:S02]  /*1b00*/  USHF.R.U32.HI UR4, URZ, UR13, UR4 ;  /* 0x0000000dff047299 */ /* 0x008fe40008011604 */
[----:B------:R-:W-:Y:S02]  /*1b10*/  USEL UR5, UR16, UR6, !UP1 ;  /* 0x0000000610057287 */ /* 0x000fe4000c800000 */
[----:B------:R-:W-:-:S04]  /*1b20*/  USEL UR4, UR20, UR4, !UP0 ;  /* 0x0000000414047287 */ /* 0x000fc8000c000000 */
[----:B------:R-:W-:Y:S02]  /*1b30*/  UIADD3 UR6, UPT, UPT, UR5, -UR4, URZ ;  /* 0x8000000405067290 */ /* 0x000fe4000fffe0ff */
[----:B------:R-:W-:Y:S02]  /*1b40*/  UIADD3 UR4, UPT, UPT, -UR5, UR4, URZ ;  /* 0x0000000405047290 */ /* 0x000fe4000fffe1ff */
[----:B------:R-:W-:Y:S02]  /*1b50*/  UIMAD UR20, UR6, UR10, UR20 ;  /* 0x0000000a061472a4 */ /* 0x000fe4000f8e0214 */
[----:B------:R-:W-:-:S12]  /*1b60*/  UIMAD UR16, UR4, UR12, UR16 ;  /* 0x0000000c041072a4 */ /* 0x000fd8000f8e0210 */
.L_x_20:
[----:B------:R-:W-:-:S09]  /*1b70*/  UISETP.EQ.U32.AND UP0, UPT, UR33, 0x1, UPT ;  /* 0x000000012100788c */ /* 0x000fd2000bf02070 */
[----:B------:R-:W-:Y:S05]  /*1b80*/  BRA.U !UP0, `(.L_x_21) ;  /* 0x00000001080c7547 */ /* 0x000fea000b800000 */
[----:B------:R-:W-:Y:S01]  /*1b90*/  UCGABAR_WAIT ;  /* 0x0000000000007dc7 */ /* 0x000fe20008000000 */
[----:B------:R-:W-:Y:S01]  /*1ba0*/  CCTL.IVALL ;  /* 0x00000000ff00798f */ /* 0x000fe20002000000 */
[----:B------:R-:W-:Y:S05]  /*1bb0*/  BRA `(.L_x_22) ;  /* 0x0000000000047947 */ /* 0x000fea0003800000 */
.L_x_21:
[----:B------:R-:W-:Y:S06]  /*1bc0*/  BAR.SYNC.DEFER_BLOCKING 0x0 ;  /* 0x0000000000007b1d */ /* 0x000fec0000010000 */
.L_x_22:
[----:B------:R-:W-:Y:S05]  /*1bd0*/  BRA.U UP6, `(.L_x_23) ;  /* 0x0000001d06047547 */ /* 0x000fea000b800000 */
[----:B------:R-:W1:Y:S01]  /*1be0*/  LDCU UR7, c[0x0][0x38c] ;  /* 0x00007180ff0777ac */ /* 0x000e620008000800 */
[----:B------:R-:W2:Y:S01]  /*1bf0*/  S2UR UR9, SR_CgaCtaId ;  /* 0x00000000000979c3 */ /* 0x000ea20000008800 */
[----:B------:R-:W-:Y:S01]  /*1c00*/  PLOP3.LUT P1, PT, PT, PT, UP3, 0x80, 0x8 ;  /* 0x000000000008781c */ /* 0x000fe20003f2f038 */
[----:B------:R-:W-:Y:S01]  /*1c10*/  IMAD.MOV.U32 R12, RZ, RZ, 0x1 ;  /* 0x00000001ff0c7424 */ /* 0x000fe200078e00ff */
[----:B------:R-:W-:Y:S01]  /*1c20*/  UMOV UR8, 0x400 ;  /* 0x0000040000087882 */ /* 0x000fe20000000000 */
[----:B------:R-:W-:Y:S01]  /*1c30*/  UISETP.NE.AND UP1, UPT, UR21, URZ, UPT ;  /* 0x000000ff1500728c */ /* 0x000fe2000bf25270 */
[----:B------:R-:W-:Y:S01]  /*1c40*/  ISETP.EQ.OR P2, PT, R0, RZ, P3 ;  /* 0x000000ff0000720c */ /* 0x000fe20001f42670 */
[----:B------:R-:W-:Y:S01]  /*1c50*/  USHF.L.U32 UR5, UR32, 0x4, URZ ;  /* 0x0000000420057899 */ /* 0x000fe200080006ff */
[----:B------:R-:W-:Y:S02]  /*1c60*/  PLOP3.LUT P1, PT, P1, PT, PT, 0x8, 0x80 ;  /* 0x000000000080781c */ /* 0x000fe40000f2e170 */
[----:B------:R-:W-:Y:S01]  /*1c70*/  CS2R R10, SRZ ;  /* 0x00000000000a7805 */ /* 0x000fe2000001ff00 */
[----:B------:R-:W-:Y:S01]  /*1c80*/  IMAD.MOV.U32 R9, RZ, RZ, RZ ;  /* 0x000000ffff097224 */ /* 0x000fe200078e00ff */
[----:B------:R-:W3:Y:S01]  /*1c90*/  LDCU UR43, c[0x0][0x370] ;  /* 0x00006e00ff2b77ac */ /* 0x000ee20008000800 */
[----:B------:R-:W-:Y:S01]  /*1ca0*/  IMAD.MOV.U32 R8, RZ, RZ, 0x1 ;  /* 0x00000001ff087424 */ /* 0x000fe200078e00ff */
[----:B------:R-:W4:Y:S01]  /*1cb0*/  LDCU.64 UR28, c[0x0][0x348] ;  /* 0x00006900ff1c77ac */ /* 0x000f220008000a00 */
[----:B-1----:R-:W-:-:S02]  /*1cc0*/  UIADD3 UR6, UPT, UPT, UR7, 0x1f, URZ ;  /* 0x0000001f07067890 */ /* 0x002fc4000fffe0ff */
[----:B------:R-:W-:Y:S02]  /*1cd0*/  UIADD3 UR49, UPT, UPT, UR7, 0x3e, URZ ;  /* 0x0000003e07317890 */ /* 0x000fe4000fffe0ff */
[----:B------:R-:W-:Y:S02]  /*1ce0*/  USHF.R.S32.HI UR4, URZ, 0x1f, UR6 ;  /* 0x0000001fff047899 */ /* 0x000fe40008011406 */
[----:B--2---:R-:W-:Y:S02]  /*1cf0*/  ULEA UR21, UR9, UR8, 0x18 ;  /* 0x0000000809157291 */ /* 0x004fe4000f8ec0ff */
[----:B------:R-:W-:Y:S02]  /*1d00*/  ULEA.HI UR4, UR4, UR6, URZ, 0x5 ;  /* 0x0000000604047291 */ /* 0x000fe4000f8f28ff */
[----:B------:R-:W-:Y:S02]  /*1d10*/  UIADD3 UR6, UPT, UPT, UR7, -0x1, URZ ;  /* 0xffffffff07067890 */ /* 0x000fe4000fffe0ff */
[----:B------:R-:W-:-:S02]  /*1d20*/  USHF.R.S32.HI UR45, URZ, 0x5, UR4 ;  /* 0x00000005ff2d7899 */ /* 0x000fc40008011404 */
[----:B------:R-:W-:Y:S02]  /*1d30*/  UISETP.GE.U32.AND UP2, UPT, UR6, -0x3f, UPT ;  /* 0xffffffc10600788c */ /* 0x000fe4000bf46070 */
[----:B------:R-:W-:Y:S01]  /*1d40*/  UISETP.LT.U32.AND UP0, UPT, UR45, 0x14, UPT ;  /* 0x000000142d00788c */ /* 0x000fe2000bf01070 */
[----:B------:R-:W1:Y:S03]  /*1d50*/  LDCU UR41, c[0x0][0x374] ;  /* 0x00006e80ff2977ac */ /* 0x000e660008000800 */
[----:B------:R-:W-:Y:S02]  /*1d60*/  USEL UR44, UR45, 0x14, UP0 ;  /* 0x000000142d2c7887 */ /* 0x000fe40008000000 */
[----:B------:R-:W-:Y:S02]  /*1d70*/  ULOP3.LUT UR46, UR5, 0x30, URZ, 0xe2, !UPT ;  /* 0x00000030052e7892 */ /* 0x000fe4000f8ee2ff */
[----:B------:R-:W-:-:S02]  /*1d80*/  UIADD3 UR24, UPT, UPT, UR44, -0x1, URZ ;  /* 0xffffffff2c187890 */ /* 0x000fc4000fffe0ff */
[----:B------:R-:W-:Y:S02]  /*1d90*/  @UP2 UIADD3 UR24, UPT, UPT, UR44, URZ, URZ ;  /* 0x000000ff2c182290 */ /* 0x000fe4000fffe0ff */
[----:B------:R-:W-:Y:S02]  /*1da0*/  USEL UR25, UR48, 0x2, UP1 ;  /* 0x0000000230197887 */ /* 0x000fe40008800000 */
[----:B------:R-:W-:Y:S02]  /*1db0*/  UIADD3 UR38, UPT, UPT, UR21, 0x6600, UR31 ;  /* 0x0000660015267890 */ /* 0x000fe4000fffe01f */
[----:B------:R-:W-:Y:S02]  /*1dc0*/  UIADD3 UR37, UPT, UPT, UR21, 0x10600, UR30 ;  /* 0x0001060015257890 */ /* 0x000fe4000fffe01e */
[----:B------:R-:W-:Y:S02]  /*1dd0*/  UIADD3 UR47, UPT, UPT, UR45, -UR44, URZ ;  /* 0x8000002c2d2f7290 */ /* 0x000fe4000fffe0ff */
[----:B------:R-:W-:Y:S01]  /*1de0*/  UIADD3 UR24, UPT, UPT, UR24, 0x1, URZ ;  /* 0x0000000118187890 */ /* 0x000fe2000fffe0ff */
[----:B-1-34-:R-:W-:-:S11]  /*1df0*/  UMOV UR7, URZ ;  /* 0x000000ff00077c82 */ /* 0x01afd60008000000 */
.L_x_43:
[----:B-1----:R-:W1:Y:S02]  /*1e00*/  S2UR UR4, SR_CgaCtaId ;  /* 0x00000000000479c3 */ /* 0x002e640000008800 */
[----:B-1----:R-:W-:-:S09]  /*1e10*/  UISETP.NE.AND UP0, UPT, UR4, URZ, UPT ;  /* 0x000000ff0400728c */ /* 0x002fd2000bf05270 */
[----:B------:R-:W-:Y:S05]  /*1e20*/  BRA.U UP0, `(.L_x_24) ;  /* 0x0000000100287547 */ /* 0x000fea000b800000 */
[----:B------:R-:W-:Y:S02]  /*1e30*/  LEA R0, R9, UR21, 0x3 ;  /* 0x0000001509007c11 */ /* 0x000fe4000f8e18ff */
[----:B------:R-:W-:-:S04]  /*1e40*/  SHF.L.U32 R3, R8, 0x1f, RZ ;  /* 0x0000001f08037819 */ /* 0x000fc800000006ff */
[----:B------:R-:W1:Y:S02]  /*1e50*/  SYNCS.PHASECHK.TRANS64.TRYWAIT P0, [R0+URZ+0x200], R3 ;  /* 0x00020003000075a7 */ /* 0x000e6400080011ff */
[----:B-1----:R-:W-:Y:S05]  /*1e60*/  @!P0 BRA `(.L_x_25) ;  /* 0x0000008400608947 */ /* 0x002fea0003800000 */
.L_x_149:
[----:B------:R2:W-:Y:S01]  /*1e70*/  SYNCS.ARRIVE.TRANS64.A1T0 RZ, [R0+URZ+0x1f0], RZ ;  /* 0x0001f0ff00ff79a7 */ /* 0x0005e200081000ff */
[----:B------:R-:W-:-:S05]  /*1e80*/  VIADD R9, R9, 0x1 ;  /* 0x0000000109097836 */ /* 0x000fca0000000000 */
[----:B------:R-:W-:-:S04]  /*1e90*/  ISETP.NE.AND P0, PT, R9, 0x2, PT ;  /* 0x000000020900780c */ /* 0x000fc80003f05270 */
[----:B-1----:R-:W-:Y:S02]  /*1ea0*/  SEL R3, RZ, 0x1, P0 ;  /* 0x00000001ff037807 */ /* 0x002fe40000000000 */
[----:B------:R-:W-:Y:S02]  /*1eb0*/  SEL R9, R9, RZ, P0 ;  /* 0x000000ff09097207 */ /* 0x000fe40000000000 */
[----:B------:R-:W-:-:S07]  /*1ec0*/  LOP3.LUT R8, R8, R3, RZ, 0x3c, !PT ;  /* 0x0000000308087212 */ /* 0x000fce00078e3cff */
.L_x_24:
[----:B------:R-:W-:Y:S01]  /*1ed0*/  ULEA UR4, UR7, UR21, 0x3 ;  /* 0x0000001507047291 */ /* 0x000fe2000f8e18ff */
[----:B--2---:R-:W-:Y:S01]  /*1ee0*/  SHF.L.U32 R0, R12, 0x1f, RZ ;  /* 0x0000001f0c007819 */ /* 0x004fe200000006ff */
[----:B------:R-:W-:Y:S02]  /*1ef0*/  UISETP.GE.U32.AND UP0, UPT, UR49, 0x3f, UPT ;  /* 0x0000003f3100788c */ /* 0x000fe4000bf06070 */
[----:B------:R-:W-:Y:S02]  /*1f00*/  ULEA UR11, UR20, UR50, 0x2 ;  /* 0x00000032140b7291 */ /* 0x000fe4000f8e10ff */
[----:B------:R-:W-:Y:S02]  /*1f10*/  ULEA UR35, UR16, UR46, 0x6 ;  /* 0x0000002e10237291 */ /* 0x000fe4000f8e30ff */
[----:B------:R-:W-:Y:S01]  /*1f20*/  USHF.L.U32 UR11, UR11, 0x6, URZ ;  /* 0x000000060b0b7899 */ /* 0x000fe200080006ff */
[----:B------:R1:W2:Y:S01]  /*1f30*/  SYNCS.PHASECHK.TRANS64.TRYWAIT P0, [UR4+0xa0], R0 ;  /* 0x0000a000ff0075a7 */ /* 0x0002a20008001104 */
[----:B------:R-:W-:Y:S01]  /*1f40*/  UMOV UR6, URZ ;  /* 0x000000ff00067c82 */ /* 0x000fe20008000000 */
[----:B------:R-:W-:Y:S09]  /*1f50*/  BRA.U !UP0, `(.L_x_26) ;  /* 0x0000000108c07547 */ /* 0x000ff2000b800000 */
[----:B------:R-:W-:Y:S01]  /*1f60*/  UMOV UR13, URZ ;  /* 0x000000ff000d7c82 */ /* 0x000fe20008000000 */
[----:B------:R-:W-:-:S05]  /*1f70*/  UMOV UR4, UR7 ;  /* 0x0000000700047c82 */ /* 0x000fca0008000000 */
.L_x_32:
[----:B------:R-:W-:Y:S01]  /*1f80*/  ULEA UR33, UR4, UR21, 0x3 ;  /* 0x0000001504217291 */ /* 0x000fe2000f8e18ff */
[----:B--2---:R-:W-:Y:S01]  /*1f90*/  @!P3 MOV R2, 0x2800 ;  /* 0x000028000002b802 */ /* 0x004fe20000000f00 */
[----:B--2-4-:R-:W-:Y:S10]  /*1fa0*/  @P0 BRA `(.L_x_27) ;  /* 0x00000000000c0947 */ /* 0x014ff40003800000 */
[----:B------:R-:W-:-:S04]  /*1fb0*/  SHF.L.U32 R3, R12, 0x1f, RZ ;  /* 0x0000001f0c037819 */ /* 0x000fc800000006ff */
[----:B------:R-:W2:Y:S02]  /*1fc0*/  SYNCS.PHASECHK.TRANS64.TRYWAIT P0, [UR33+0xa0], R3 ;  /* 0x0000a003ff0075a7 */ /* 0x000ea40008001121 */
[----:B--2---:R-:W-:Y:S05]  /*1fd0*/  @!P0 BRA `(.L_x_28) ;  /* 0x0000008400188947 */ /* 0x004fea0003800000 */
.L_x_27:
[----:B------:R2:W-:Y:S01]  /*1fe0*/  @!P3 SYNCS.ARRIVE.TRANS64 RZ, [UR33], R2 ;  /* 0x00000002ffffb9a7 */ /* 0x0005e20008000021 */
[----:B------:R-:W-:-:S04]  /*1ff0*/  ULOP3.LUT UR5, UR25, 0x2, URZ, 0xfc, !UPT ;  /* 0x0000000219057892 */ /* 0x000fc8000f8efcff */
[----:B------:R-:W-:-:S09]  /*2000*/  UISETP.NE.AND UP0, UPT, UR5, 0x2, UPT ;  /* 0x000000020500788c */ /* 0x000fd2000bf05270 */
[----:B------:R-:W-:Y:S05]  /*2010*/  BRA.U UP0, `(.L_x_29) ;  /* 0x0000000100047547 */ /* 0x000fea000b800000 */
[----:B------:R-:W-:Y:S05]  /*2020*/  BPT.TRAP 0x1 ;  /* 0x000000040000795c */ /* 0x000fea0000300000 */
.L_x_29:
[----:B------:R-:W-:Y:S04]  /*2030*/  BSSY.RECONVERGENT B0, `(.L_x_30) ;  /* 0x0000003000007945 */ /* 0x000fe80003800200 */
[----:B------:R-:W-:Y:S05]  /*2040*/  @P2 BRA `(.L_x_31) ;  /* 0x0000000000042947 */ /* 0x000fea0003800000 */
[----:B------:R-:W-:Y:S05]  /*2050*/  BPT.TRAP 0x1 ;  /* 0x000000040000795c */ /* 0x000fea0000300000 */
.L_x_31:
[----:B------:R-:W-:Y:S05]  /*2060*/  BSYNC.RECONVERGENT B0 ;  /* 0x0000000000007941 */ /* 0x000fea0003800200 */
.L_x_30:
[----:B------:R-:W-:Y:S02]  /*2070*/  UIADD3 UR5, UPT, UPT, UR4, 0x1, URZ ;  /* 0x0000000104057890 */ /* 0x000fe4000fffe0ff */
[----:B------:R-:W-:Y:S02]  /*2080*/  ULEA UR32, UR4, UR31, 0xb ;  /* 0x0000001f04207291 */ /* 0x000fe4000f8e58ff */
[----:B------:R-:W-:Y:S02]  /*2090*/  UISETP.NE.AND UP0, UPT, UR5, 0x14, UPT ;  /* 0x000000140500788c */ /* 0x000fe4000bf05270 */
[----:B------:R-:W-:Y:S02]  /*20a0*/  ULEA UR8, UR4, UR30, 0xd ;  /* 0x0000001e04087291 */ /* 0x000fe4000f8e68ff */
[----:B------:R-:W-:Y:S02]  /*20b0*/  USEL UR6, URZ, 0x1, UP0 ;  /* 0x00000001ff067887 */ /* 0x000fe40008000000 */
[----:B------:R-:W-:-:S02]  /*20c0*/  USEL UR7, UR5, URZ, UP0 ;  /* 0x000000ff05077287 */ /* 0x000fc40008000000 */
[----:B------:R-:W-:Y:S02]  /*20d0*/  UIADD3 UR4, UP0, UPT, UR28, 0x180, URZ ;  /* 0x000001801c047890 */ /* 0x000fe4000ff1e0ff */
[----:B------:R-:W-:Y:S01]  /*20e0*/  ULEA UR5, UR7, UR21, 0x3 ;  /* 0x0000001507057291 */ /* 0x000fe2000f8e18ff */
[----:B------:R-:W-:Y:S01]  /*20f0*/  LOP3.LUT R12, R12, UR6, RZ, 0x3c, !PT ;  /* 0x000000060c0c7c12 */ /* 0x000fe2000f8e3cff */
[----:B------:R-:W-:Y:S02]  /*2100*/  USHF.L.U32 UR34, UR13, 0x5, URZ ;  /* 0x000000050d227899 */ /* 0x000fe400080006ff */
[----:B------:R-:W-:Y:S01]  /*2110*/  UIADD3 UR13, UPT, UPT, UR13, 0x1, URZ ;  /* 0x000000010d0d7890 */ /* 0x000fe2000fffe0ff */
[----:B-1----:R-:W-:Y:S01]  /*2120*/  SHF.L.U32 R0, R12, 0x1f, RZ ;  /* 0x0000001f0c007819 */ /* 0x002fe200000006ff */
[----:B------:R-:W-:Y:S02]  /*2130*/  UIADD3 UR14, UP1, UPT, UR28, 0x80, URZ ;  /* 0x000000801c0e7890 */ /* 0x000fe4000ff3e0ff */
[----:B------:R-:W-:Y:S01]  /*2140*/  UIADD3 UR32, UPT, UPT, UR21, 0x6600, UR32 ;  /* 0x0000660015207890 */ /* 0x000fe2000fffe020 */
[----:B------:R3:W4:Y:S01]  /*2150*/  SYNCS.PHASECHK.TRANS64.TRYWAIT P0, [UR5+0xa0], R0 ;  /* 0x0000a000ff0075a7 */ /* 0x0007220008001105 */
[----:B------:R-:W-:-:S02]  /*2160*/  UIADD3.X UR5, UPT, UPT, URZ, UR29, URZ, UP0, !UPT ;  /* 0x0000001dff057290 */ /* 0x000fc400087fe4ff */
[----:B------:R-:W-:Y:S02]  /*2170*/  UISETP.NE.AND UP0, UPT, UR13, UR24, UPT ;  /* 0x000000180d00728c */ /* 0x000fe4000bf05270 */
[----:B------:R-:W-:Y:S02]  /*2180*/  UIADD3.X UR15, UPT, UPT, URZ, UR29, URZ, UP1, !UPT ;  /* 0x0000001dff0f7290 */ /* 0x000fe40008ffe4ff */
[----:B------:R-:W-:Y:S02]  /*2190*/  UPRMT UR16, URZ, 0x5410, UR27 ;  /* 0x00005410ff107896 */ /* 0x000fe4000800001b */
[----:B------:R-:W-:Y:S02]  /*21a0*/  UIADD3 UR8, UPT, UPT, UR21, 0x10600, UR8 ;  /* 0x0001060015087890 */ /* 0x000fe4000fffe008 */
[----:B------:R-:W-:Y:S01]  /*21b0*/  UPRMT UR6, URZ, 0x5410, UR26 ;  /* 0x00005410ff067896 */ /* 0x000fe2000800001a */
[----:B------:R-:W-:Y:S01]  /*21c0*/  UMOV UR18, 0x0 ;  /* 0x0000000000127882 */ /* 0x000fe20000000000 */
[----:B------:R-:W-:Y:S01]  /*21d0*/  UMOV UR19, 0x10000000 ;  /* 0x1000000000137882 */ /* 0x000fe20000000000 */
[----:B------:R-:W-:Y:S01]  /*21e0*/  UMOV UR12, UR36 ;  /* 0x00000024000c7c82 */ /* 0x000fe20008000000 */
[----:B------:R-:W-:Y:S01]  /*21f0*/  UMOV UR9, UR33 ;  /* 0x0000002100097c82 */ /* 0x000fe20008000000 */
[----:B------:R-:W-:Y:S01]  /*2200*/  UMOV UR10, UR34 ;  /* 0x00000022000a7c82 */ /* 0x000fe20008000000 */
[----:B------:R-:W-:Y:S03]  /*2210*/  UTMALDG.3D.MULTICAST [UR32], [UR14], UR16, desc[UR18] ;  /* 0x000012200e0073b4 */ /* 0x000fe60008011810 */
[----:B------:R1:W-:Y:S02]  /*2220*/  UTMALDG.3D.MULTICAST [UR8], [UR4], UR6, desc[UR18] ;  /* 0x00001208040073b4 */ /* 0x0003e40008011806 */
[----:B-1----:R-:W-:Y:S01]  /*2230*/  UMOV UR6, UR24 ;  /* 0x0000001800067c82 */ /* 0x002fe20008000000 */
[----:B------:R-:W-:Y:S01]  /*2240*/  UMOV UR4, UR7 ;  /* 0x0000000700047c82 */ /* 0x000fe20008000000 */
[----:B---3--:R-:W-:Y:S05]  /*2250*/  BRA.U UP0, `(.L_x_32) ;  /* 0xfffffffd00487547 */ /* 0x008fea000b83ffff */
.L_x_26:
[----:B------:R-:W-:Y:S01]  /*2260*/  ULEA UR4, UR7, UR21, 0x3 ;  /* 0x0000001507047291 */ /* 0x000fe2000f8e18ff */
[----:B-1----:R-:W-:Y:S01]  /*2270*/  SHF.L.U32 R0, R12, 0x1f, RZ ;  /* 0x0000001f0c007819 */ /* 0x002fe200000006ff */
[----:B------:R-:W-:Y:S01]  /*2280*/  @!P1 SYNCS.ARRIVE.TRANS64.A1T0 RZ, [UR21+0x188], RZ ;  /* 0x000188ffffff99a7 */ /* 0x000fe20008100015 */
[----:B------:R-:W-:-:S06]  /*2290*/  UISETP.GT.AND UP0, UPT, UR45, UR44, UPT ;  /* 0x0000002c2d00728c */ /* 0x000fcc000bf04270 */
[----:B--2-4-:R1:W2:Y:S03]  /*22a0*/  SYNCS.PHASECHK.TRANS64.TRYWAIT P0, [UR4+0xa0], R0 ;  /* 0x0000a000ff0075a7 */ /* 0x0142a60008001104 */
[----:B------:R-:W-:Y:S05]  /*22b0*/  BRA.U !UP0, `(.L_x_33) ;  /* 0x0000000108bc7547 */ /* 0x000fea000b800000 */
[----:B------:R-:W-:Y:S01]  /*22c0*/  UIADD3 UR13, UPT, UPT, UR47, UR6, URZ ;  /* 0x000000062f0d7290 */ /* 0x000fe2000fffe0ff */
[----:B------:R-:W-:-:S11]  /*22d0*/  UMOV UR4, UR7 ;  /* 0x0000000700047c82 */ /* 0x000fd60008000000 */
.L_x_39:
[----:B------:R-:W-:Y:S01]  /*22e0*/  ULEA UR17, UR4, UR21, 0x3 ;  /* 0x0000001504117291 */ /* 0x000fe2000f8e18ff */
[----:B--2---:R-:W-:Y:S01]  /*22f0*/  @!P3 MOV R2, 0x2800 ;  /* 0x000028000002b802 */ /* 0x004fe20000000f00 */
[----:B--2-4-:R-:W-:Y:S10]  /*2300*/  @P0 BRA `(.L_x_34) ;  /* 0x00000000000c0947 */ /* 0x014ff40003800000 */
[----:B------:R-:W-:-:S04]  /*2310*/  SHF.L.U32 R3, R12, 0x1f, RZ ;  /* 0x0000001f0c037819 */ /* 0x000fc800000006ff */
[----:B------:R-:W2:Y:S02]  /*2320*/  SYNCS.PHASECHK.TRANS64.TRYWAIT P0, [UR17+0xa0], R3 ;  /* 0x0000a003ff0075a7 */ /* 0x000ea40008001111 */
[----:B--2---:R-:W-:Y:S05]  /*2330*/  @!P0 BRA `(.L_x_35) ;  /* 0x0000008000588947 */ /* 0x004fea0003800000 */
.L_x_34:
[----:B------:R2:W-:Y:S01]  /*2340*/  @!P3 SYNCS.ARRIVE.TRANS64 RZ, [UR17], R2 ;  /* 0x00000002ffffb9a7 */ /* 0x0005e20008000011 */
[----:B------:R-:W-:-:S04]  /*2350*/  ULOP3.LUT UR5, UR25, 0x2, URZ, 0xfc, !UPT ;  /* 0x0000000219057892 */ /* 0x000fc8000f8efcff */
[----:B------:R-:W-:-:S09]  /*2360*/  UISETP.NE.AND UP0, UPT, UR5, 0x2, UPT ;  /* 0x000000020500788c */ /* 0x000fd2000bf05270 */
[----:B------:R-:W-:Y:S05]  /*2370*/  BRA.U UP0, `(.L_x_36) ;  /* 0x0000000100047547 */ /* 0x000fea000b800000 */
[----:B------:R-:W-:Y:S05]  /*2380*/  BPT.TRAP 0x1 ;  /* 0x000000040000795c */ /* 0x000fea0000300000 */
.L_x_36:
[----:B------:R-:W-:Y:S04]  /*2390*/  BSSY.RECONVERGENT B0, `(.L_x_37) ;  /* 0x0000003000007945 */ /* 0x000fe80003800200 */
[----:B------:R-:W-:Y:S05]  /*23a0*/  @P2 BRA `(.L_x_38) ;  /* 0x0000000000042947 */ /* 0x000fea0003800000 */
[----:B------:R-:W-:Y:S05]  /*23b0*/  BPT.TRAP 0x1 ;  /* 0x000000040000795c */ /* 0x000fea0000300000 */
.L_x_38:
[----:B------:R-:W-:Y:S05]  /*23c0*/  BSYNC.RECONVERGENT B0 ;  /* 0x0000000000007941 */ /* 0x000fea0003800200 */
.L_x_37:
[----:B------:R-:W-:Y:S02]  /*23d0*/  UIADD3 UR5, UPT, UPT, UR4, 0x1, URZ ;  /* 0x0000000104057890 */ /* 0x000fe4000fffe0ff */
[----:B------:R-:W-:Y:S02]  /*23e0*/  UIADD3 UR14, UP1, UPT, UR28, 0x80, URZ ;  /* 0x000000801c0e7890 */ /* 0x000fe4000ff3e0ff */
[----:B------:R-:W-:Y:S02]  /*23f0*/  UISETP.NE.AND UP0, UPT, UR5, 0x14, UPT ;  /* 0x000000140500788c */ /* 0x000fe4000bf05270 */
[----:B------:R-:W-:Y:S02]  /*2400*/  ULEA UR16, UR4, UR38, 0xb ;  /* 0x0000002604107291 */ /* 0x000fe4000f8e58ff */
[----:B------:R-:W-:Y:S02]  /*2410*/  USEL UR8, URZ, 0x1, UP0 ;  /* 0x00000001ff087887 */ /* 0x000fe40008000000 */
[----:B------:R-:W-:-:S02]  /*2420*/  USEL UR7, UR5, URZ, UP0 ;  /* 0x000000ff05077287 */ /* 0x000fc40008000000 */
[----:B------:R-:W-:Y:S02]  /*2430*/  UIADD3 UR22, UP0, UPT, UR28, 0x180, URZ ;  /* 0x000001801c167890 */ /* 0x000fe4000ff1e0ff */
[----:B------:R-:W-:Y:S01]  /*2440*/  ULEA UR5, UR7, UR21, 0x3 ;  /* 0x0000001507057291 */ /* 0x000fe2000f8e18ff */
[----:B------:R-:W-:Y:S01]  /*2450*/  LOP3.LUT R12, R12, UR8, RZ, 0x3c, !PT ;  /* 0x000000080c0c7c12 */ /* 0x000fe2000f8e3cff */
[----:B------:R-:W-:Y:S02]  /*2460*/  ULEA UR8, UR4, UR37, 0xd ;  /* 0x0000002504087291 */ /* 0x000fe4000f8e68ff */
[----:B------:R-:W-:Y:S01]  /*2470*/  USHF.L.U32 UR18, UR6, 0x5, URZ ;  /* 0x0000000506127899 */ /* 0x000fe200080006ff */
[----:B-1----:R-:W-:Y:S01]  /*2480*/  SHF.L.U32 R0, R12, 0x1f, RZ ;  /* 0x0000001f0c007819 */ /* 0x002fe200000006ff */
[----:B------:R-:W-:Y:S02]  /*2490*/  UPRMT UR4, URZ, 0x5410, UR27 ;  /* 0x00005410ff047896 */ /* 0x000fe4000800001b */
[----:B------:R-:W-:Y:S01]  /*24a0*/  UIADD3.X UR15, UPT, UPT, URZ, UR29, URZ, UP1, !UPT ;  /* 0x0000001dff0f7290 */ /* 0x000fe20008ffe4ff */
[----:B------:R3:W4:Y:S01]  /*24b0*/  SYNCS.PHASECHK.TRANS64.TRYWAIT P0, [UR5+0xa0], R0 ;  /* 0x0000a000ff0075a7 */ /* 0x0007220008001105 */
[----:B------:R-:W-:-:S02]  /*24c0*/  UPRMT UR5, URZ, 0x5410, UR26 ;  /* 0x00005410ff057896 */ /* 0x000fc4000800001a */
[----:B------:R-:W-:Y:S01]  /*24d0*/  UIADD3.X UR23, UPT, UPT, URZ, UR29, URZ, UP0, !UPT ;  /* 0x0000001dff177290 */ /* 0x000fe200087fe4ff */
[----:B------:R-:W-:Y:S01]  /*24e0*/  UMOV UR32, 0x0 ;  /* 0x0000000000207882 */ /* 0x000fe20000000000 */
[----:B------:R-:W-:Y:S01]  /*24f0*/  UMOV UR33, 0x10000000 ;  /* 0x1000000000217882 */ /* 0x000fe20000000000 */
[----:B------:R-:W-:Y:S01]  /*2500*/  UMOV UR19, UR35 ;  /* 0x0000002300137c82 */ /* 0x000fe20008000000 */
[----:B------:R-:W-:Y:S01]  /*2510*/  UMOV UR20, UR36 ;  /* 0x0000002400147c82 */ /* 0x000fe20008000000 */
[----:B------:R-:W-:Y:S01]  /*2520*/  UMOV UR12, UR36 ;  /* 0x00000024000c7c82 */ /* 0x000fe20008000000 */
[----:B------:R-:W-:Y:S01]  /*2530*/  UMOV UR9, UR17 ;  /* 0x0000001100097c82 */ /* 0x000fe20008000000 */
[----:B------:R-:W-:Y:S01]  /*2540*/  UMOV UR10, UR18 ;  /* 0x00000012000a7c82 */ /* 0x000fe20008000000 */
[----:B------:R1:W-:Y:S01]  /*2550*/  UTMALDG.3D.MULTICAST [UR16], [UR14], UR4, desc[UR32] ;  /* 0x000020100e0073b4 */ /* 0x0003e20008011804 */
[----:B------:R-:W-:-:S04]  /*2560*/  UIADD3 UR6, UPT, UPT, UR6, 0x1, URZ ;  /* 0x0000000106067890 */ /* 0x000fc8000fffe0ff */
[----:B------:R-:W-:Y:S01]  /*2570*/  UISETP.NE.AND UP0, UPT, UR6, UR13, UPT ;  /* 0x0000000d0600728c */ /* 0x000fe2000bf05270 */
[----:B------:R3:W-:Y:S01]  /*2580*/  UTMALDG.3D.MULTICAST [UR8], [UR22], UR5, desc[UR32] ;  /* 0x00002008160073b4 */ /* 0x0007e20008011805 */
[----:B-1----:R-:W-:-:S07]  /*2590*/  UMOV UR4, UR7 ;  /* 0x0000000700047c82 */ /* 0x002fce0008000000 */
[----:B---3--:R-:W-:Y:S05]  /*25a0*/  BRA.U UP0, `(.L_x_39) ;  /* 0xfffffffd004c7547 */ /* 0x008fea000b83ffff */
.L_x_33:
[C---:B------:R-:W-:Y:S01]  /*25b0*/  LEA R3, R11.reuse, UR21, 0x3 ;  /* 0x000000150b037c11 */ /* 0x040fe2000f8e18ff */
[----:B------:R-:W-:Y:S01]  /*25c0*/  NOP ;  /* 0x0000000000007918 */ /* 0x000fe20000000000 */
[----:B-1----:R-:W-:Y:S02]  /*25d0*/  SHF.L.U32 R0, R10, 0x1f, RZ ;  /* 0x0000001f0a007819 */ /* 0x002fe400000006ff */
[----:B------:R-:W-:Y:S02]  /*25e0*/  LEA R5, R11, UR21, 0x4 ;  /* 0x000000150b057c11 */ /* 0x000fe4000f8e20ff */
[----:B--2-4-:R-:W1:Y:S02]  /*25f0*/  SYNCS.PHASECHK.TRANS64.TRYWAIT P0, [R3+URZ+0x190], R0 ;  /* 0x00019000030075a7 */ /* 0x014e6400080011ff */
[----:B-1----:R-:W-:Y:S05]  /*2600*/  @!P0 BRA `(.L_x_40) ;  /* 0x0000007c00bc8947 */ /* 0x002fea0003800000 */
.L_x_152:
[----:B------:R-:W2:Y:S01]  /*2610*/  LDS.128 R4, [R5+0x220] ;  /* 0x0002200005047984 */ /* 0x000ea20000000c00 */
[----:B------:R-:W-:Y:S01]  /*2620*/  UISETP.GE.AND UP0, UPT, UR42, 0x1, UPT ;  /* 0x000000012a00788c */ /* 0x000fe2000bf06270 */
[----:B------:R-:W-:Y:S01]  /*2630*/  @!PT LDS RZ, [RZ] ;  /* 0x00000000fffff984 */ /* 0x000fe20000000800 */
[----:B------:R-:W-:Y:S01]  /*2640*/  @!PT LDS RZ, [RZ] ;  /* 0x00000000fffff984 */ /* 0x000fe20000000800 */
[----:B------:R-:W-:Y:S01]  /*2650*/  @!PT LDS RZ, [RZ] ;  /* 0x00000000fffff984 */ /* 0x000fe20000000800 */
[----:B------:R-:W-:Y:S01]  /*2660*/  @!PT LDS RZ, [RZ] ;  /* 0x00000000fffff984 */ /* 0x000fe20000000800 */
[----:B------:R3:W-:Y:S06]  /*2670*/  MEMBAR.ALL.CTA ;  /* 0x0000000000007992 */ /* 0x0007ec0000008000 */
[----:B---3--:R-:W3:Y:S01]  /*2680*/  FENCE.VIEW.ASYNC.S ;  /* 0x00000000000073c6 */ /* 0x008ee20000000000 */
[----:B--2---:R-:W-:-:S13]  /*2690*/  LOP3.LUT P0, RZ, R6, 0x1, RZ, 0xc0, !PT ;  /* 0x0000000106ff7812 */ /* 0x004fda000780c0ff */
[----:B---3--:R-:W-:Y:S01]  /*26a0*/  VOTEU.ANY UP1, P0 ;  /* 0x0000000000ff7886 */ /* 0x008fe20000020100 */
[----:B------:R-:W-:-:S13]  /*26b0*/  PLOP3.LUT P0, PT, PT, PT, UP1, 0x80, 0x8 ;  /* 0x000000000008781c */ /* 0x000fda0003f0f018 */
[----:B-1----:R-:W-:Y:S02]  /*26c0*/  @P0 LOP3.LUT R0, R5, 0xffff, RZ, 0xc0, !PT ;  /* 0x0000ffff05000812 */ /* 0x002fe400078ec0ff */
[----:B------:R-:W-:Y:S02]  /*26d0*/  @P0 MOV R2, R4 ;  /* 0x0000000400020202 */ /* 0x000fe40000000f00 */
[----:B------:R-:W-:Y:S01]  /*26e0*/  @P0 R2UR UR5, R0 ;  /* 0x00000000000502ca */ /* 0x000fe200000e0000 */
[----:B------:R-:W-:Y:S01]  /*26f0*/  VIADD R0, R3, 0x1a0 ;  /* 0x000001a003007836 */ /* 0x000fe20000000000 */
[----:B------:R-:W-:Y:S02]  /*2700*/  @P0 SHF.R.U32.HI R4, RZ, 0x10, R5 ;  /* 0x00000010ff040819 */ /* 0x000fe40000011605 */
[----:B------:R-:W-:Y:S02]  /*2710*/  @P0 R2UR UR6, R2 ;  /* 0x00000000020602ca */ /* 0x000fe400000e0000 */
[----:B------:R-:W-:-:S02]  /*2720*/  PRMT R0, RZ, 0x654, R0 ;  /* 0x00000654ff007816 */ /* 0x000fc40000000000 */
[----:B------:R-:W-:Y:S02]  /*2730*/  @P0 R2UR UR4, R4 ;  /* 0x00000000040402ca */ /* 0x000fe400000e0000 */
[----:B------:R1:W-:Y:S03]  /*2740*/  SYNCS.ARRIVE.TRANS64.RED.A1T0 RZ, [R0+URZ], RZ ;  /* 0x000000ff00ff79a7 */ /* 0x0003e600081004ff */
[----:B------:R-:W-:-:S04]  /*2750*/  @UP1 UMOV UR39, UR5 ;  /* 0x0000000500271c82 */ /* 0x000fc80008000000 */
[----:B------:R-:W-:-:S04]  /*2760*/  @UP1 UMOV UR40, UR6 ;  /* 0x0000000600281c82 */ /* 0x000fc80008000000 */
[----:B------:R-:W-:Y:S01]  /*2770*/  @UP1 UMOV UR36, UR4 ;  /* 0x0000000400241c82 */ /* 0x000fe20008000000 */
[----:B------:R-:W-:Y:S05]  /*2780*/  BRA.U !UP0, `(.L_x_41) ;  /* 0x0000000108d47547 */ /* 0x000fea000b800000 */
[----:B------:R-:W2:Y:S01]  /*2790*/  LDCU.128 UR12, c[0x0][0xb10] ;  /* 0x00016200ff0c77ac */ /* 0x000ea20008000c00 */
[----:B------:R-:W3:Y:S01]  /*27a0*/  LDCU UR22, c[0x0][0xb20] ;  /* 0x00016400ff1677ac */ /* 0x000ee20008000800 */
[----:B------:R-:W4:Y:S01]  /*27b0*/  LDCU UR20, c[0x0][0xb0c] ;  /* 0x00016180ff1477ac */ /* 0x000f220008000800 */
[----:B------:R-:W1:Y:S01]  /*27c0*/  LDCU.64 UR8, c[0x0][0xb28] ;  /* 0x00016500ff0877ac */ /* 0x000e620008000a00 */
[----:B------:R-:W-:Y:S02]  /*27d0*/  UISETP.NE.AND UP3, UPT, UR42, 0x1, UPT ;  /* 0x000000012a00788c */ /* 0x000fe4000bf65270 */
[----:B--2---:R-:W-:Y:S02]  /*27e0*/  UIMAD.WIDE.U32 UR10, UR41, UR15, URZ ;  /* 0x0000000f290a72a5 */ /* 0x004fe4000f8e00ff */
[----:B------:R-:W-:Y:S02]  /*27f0*/  UIMAD.WIDE.U32 UR4, UR43, UR12, URZ ;  /* 0x0000000c2b0472a5 */ /* 0x000fe4000f8e00ff */
[----:B------:R-:W-:-:S02]  /*2800*/  UISETP.NE.AND UP0, UPT, UR14, 0x1, UPT ;  /* 0x000000010e00788c */ /* 0x000fc4000bf05270 */
[----:B------:R-:W-:Y:S01]  /*2810*/  UIMAD.WIDE.U32 UR18, UR39, UR15, URZ ;  /* 0x0000000f271272a5 */ /* 0x000fe2000f8e00ff */
[----:B------:R-:W-:Y:S02]  /*2820*/  UMOV UR10, UR11 ;  /* 0x0000000b000a7c82 */ /* 0x000fe40008000000 */
[----:B------:R-:W-:Y:S01]  /*2830*/  UMOV UR4, UR5 ;  /* 0x0000000500047c82 */ /* 0x000fe20008000000 */
[----:B---3--:R-:W-:Y:S02]  /*2840*/  USHF.R.U32.HI UR10, URZ, UR22, UR10 ;  /* 0x00000016ff0a7299 */ /* 0x008fe4000801160a */
[----:B----4-:R-:W-:Y:S02]  /*2850*/  UISETP.NE.AND UP2, UPT, UR20, 0x1, UPT ;  /* 0x000000011400788c */ /* 0x010fe4000bf45270 */
[----:B------:R-:W-:Y:S02]  /*2860*/  USHF.R.U32.HI UR4, URZ, UR13, UR4 ;  /* 0x0000000dff047299 */ /* 0x000fe40008011604 */
[----:B------:R-:W-:-:S02]  /*2870*/  USEL UR5, UR41, UR10, !UP0 ;  /* 0x0000000a29057287 */ /* 0x000fc4000c000000 */
[----:B------:R-:W-:Y:S02]  /*2880*/  USEL UR6, UR43, UR4, !UP2 ;  /* 0x000000042b067287 */ /* 0x000fe4000d000000 */
[----:B-1----:R-:W-:Y:S01]  /*2890*/  UIMAD.WIDE.U32 UR10, UR5, UR8, URZ ;  /* 0x00000008050a72a5 */ /* 0x002fe2000f8e00ff */
[----:B------:R-:W-:Y:S01]  /*28a0*/  UMOV UR4, UR19 ;  /* 0x0000001300047c82 */ /* 0x000fe20008000000 */
[----:B------:R-:W-:Y:S02]  /*28b0*/  UIMAD.WIDE.U32 UR16, UR40, UR12, URZ ;  /* 0x0000000c281072a5 */ /* 0x000fe4000f8e00ff */
[----:B------:R-:W-:-:S03]  /*28c0*/  UIMAD.WIDE.U32 UR18, UR6, UR8, URZ ;  /* 0x00000008061272a5 */ /* 0x000fc6000f8e00ff */
[----:B------:R-:W-:Y:S01]  /*28d0*/  UMOV UR10, UR11 ;  /* 0x0000000b000a7c82 */ /* 0x000fe20008000000 */
[----:B------:R-:W-:Y:S02]  /*28e0*/  USHF.R.U32.HI UR4, URZ, UR22, UR4 ;  /* 0x00000016ff047299 */ /* 0x000fe40008011604 */
[----:B------:R-:W-:Y:S01]  /*28f0*/  @UP3 USHF.R.U32.HI UR5, URZ, UR9, UR10 ;  /* 0x00000009ff053299 */ /* 0x000fe2000801160a */
[----:B------:R-:W-:Y:S01]  /*2900*/  UMOV UR16, UR17 ;  /* 0x0000001100107c82 */ /* 0x000fe20008000000 */
[----:B------:R-:W-:Y:S01]  /*2910*/  UMOV UR18, UR19 ;  /* 0x0000001300127c82 */ /* 0x000fe20008000000 */
[----:B------:R-:W-:Y:S02]  /*2920*/  USHF.R.U32.HI UR13, URZ, UR13, UR16 ;  /* 0x0000000dff0d7299 */ /* 0x000fe40008011610 */
[----:B------:R-:W-:Y:S02]  /*2930*/  USEL UR4, UR39, UR4, !UP0 ;  /* 0x0000000427047287 */ /* 0x000fe4000c000000 */
[----:B------:R-:W-:-:S02]  /*2940*/  @UP3 USHF.R.U32.HI UR6, URZ, UR9, UR18 ;  /* 0x00000009ff063299 */ /* 0x000fc40008011612 */
[----:B------:R-:W-:Y:S02]  /*2950*/  UIMAD UR10, UR42, UR5, URZ ;  /* 0x000000052a0a72a4 */ /* 0x000fe4000f8e02ff */
[----:B------:R-:W-:Y:S02]  /*2960*/  USEL UR5, UR40, UR13, !UP2 ;  /* 0x0000000d28057287 */ /* 0x000fe4000d000000 */
[----:B------:R-:W-:Y:S02]  /*2970*/  UIMAD UR12, UR42, UR6, URZ ;  /* 0x000000062a0c72a4 */ /* 0x000fe4000f8e02ff */
[----:B------:R-:W-:Y:S02]  /*2980*/  UISETP.GE.AND UP0, UPT, UR4, UR10, UPT ;  /* 0x0000000a0400728c */ /* 0x000fe4000bf06270 */
[----:B------:R-:W-:Y:S02]  /*2990*/  UIMAD.WIDE.U32 UR10, UR4, UR8, URZ ;  /* 0x00000008040a72a5 */ /* 0x000fe4000f8e00ff */
[----:B------:R-:W-:-:S02]  /*29a0*/  UISETP.GE.OR UP0, UPT, UR5, UR12, UP0 ;  /* 0x0000000c0500728c */ /* 0x000fc40008706670 */
        /* <DEDUP_REMOVED lines=19> */
.L_x_41:
[----:B------:R-:W2:Y:S02]  /*2ae0*/  LDCU UR4, c[0x0][0xb30] ;  /* 0x00016600ff0477ac */ /* 0x000ea40008000800 */
[----:B--2---:R-:W-:-:S09]  /*2af0*/  UISETP.NE.AND UP0, UPT, UR4, 0x1, UPT ;  /* 0x000000010400788c */ /* 0x004fd2000bf05270 */
[----:B------:R-:W-:Y:S05]  /*2b00*/  BRA.U UP0, `(.L_x_42) ;  /* 0x0000000100447547 */ /* 0x000fea000b800000 */
[----:B------:R-:W2:Y:S01]  /*2b10*/  LDCU.128 UR12, c[0x0][0xb10] ;  /* 0x00016200ff0c77ac */ /* 0x000ea20008000c00 */
[----:B------:R-:W3:Y:S01]  /*2b20*/  LDCU UR10, c[0x0][0xb0c] ;  /* 0x00016180ff0a77ac */ /* 0x000ee20008000800 */
[----:B------:R-:W4:Y:S01]  /*2b30*/  LDCU UR6, c[0x0][0xb20] ;  /* 0x00016400ff0677ac */ /* 0x000f220008000800 */
[----:B--2---:R-:W-:Y:S02]  /*2b40*/  UIMAD.WIDE.U32 UR8, UR40, UR12, URZ ;  /* 0x0000000c280872a5 */ /* 0x004fe4000f8e00ff */
[----:B------:R-:W-:Y:S02]  /*2b50*/  UIMAD.WIDE.U32 UR4, UR39, UR15, URZ ;  /* 0x0000000f270472a5 */ /* 0x000fe4000f8e00ff */
[----:B---3--:R-:W-:Y:S02]  /*2b60*/  UISETP.NE.AND UP2, UPT, UR10, 0x1, UPT ;  /* 0x000000010a00788c */ /* 0x008fe4000bf45270 */
[----:B------:R-:W-:Y:S01]  /*2b70*/  UISETP.NE.AND UP0, UPT, UR14, 0x1, UPT ;  /* 0x000000010e00788c */ /* 0x000fe2000bf05270 */
[----:B------:R-:W-:-:S02]  /*2b80*/  UMOV UR8, UR9 ;  /* 0x0000000900087c82 */ /* 0x000fc40008000000 */
[----:B------:R-:W-:Y:S01]  /*2b90*/  UMOV UR4, UR5 ;  /* 0x0000000500047c82 */ /* 0x000fe20008000000 */
[----:B------:R-:W-:Y:S02]  /*2ba0*/  USHF.R.U32.HI UR13, URZ, UR13, UR8 ;  /* 0x0000000dff0d7299 */ /* 0x000fe40008011608 */
[----:B----4-:R-:W-:Y:S02]  /*2bb0*/  USHF.R.U32.HI UR4, URZ, UR6, UR4 ;  /* 0x00000006ff047299 */ /* 0x010fe40008011604 */
[----:B------:R-:W-:Y:S02]  /*2bc0*/  USEL UR5, UR40, UR13, !UP2 ;  /* 0x0000000d28057287 */ /* 0x000fe4000d000000 */
[----:B------:R-:W-:-:S04]  /*2bd0*/  USEL UR4, UR39, UR4, !UP0 ;  /* 0x0000000427047287 */ /* 0x000fc8000c000000 */
[----:B------:R-:W-:Y:S02]  /*2be0*/  UIADD3 UR6, UPT, UPT, UR5, -UR4, URZ ;  /* 0x8000000405067290 */ /* 0x000fe4000fffe0ff */
[----:B------:R-:W-:Y:S02]  /*2bf0*/  UIADD3 UR4, UPT, UPT, -UR5, UR4, URZ ;  /* 0x0000000405047290 */ /* 0x000fe4000fffe1ff */
[----:B------:R-:W-:Y:S02]  /*2c00*/  UIMAD UR39, UR6, UR14, UR39 ;  /* 0x0000000e062772a4 */ /* 0x000fe4000f8e0227 */
[----:B------:R-:W-:-:S12]  /*2c10*/  UIMAD UR40, UR4, UR10, UR40 ;  /* 0x0000000a042872a4 */ /* 0x000fd8000f8e0228 */
.L_x_42:
[----:B------:R-:W-:Y:S01]  /*2c20*/  VIADD R11, R11, 0x1 ;  /* 0x000000010b0b7836 */ /* 0x000fe20000000000 */
[----:B------:R-:W-:Y:S01]  /*2c30*/  PLOP3.LUT P1, PT, PT, PT, PT, 0x80, 0x8 ;  /* 0x000000000008781c */ /* 0x000fe20003f2f070 */
[----:B------:R-:W-:Y:S02]  /*2c40*/  UIADD3 UR16, UPT, UPT, UR40, UR59, URZ ;  /* 0x0000003b28107290 */ /* 0x000fe4000fffe0ff */
[----:B------:R-:W-:Y:S01]  /*2c50*/  UIADD3 UR20, UPT, UPT, UR39, UR62, URZ ;  /* 0x0000003e27147290 */ /* 0x000fe2000fffe0ff */
[----:B------:R-:W-:-:S04]  /*2c60*/  ISETP.NE.AND P0, PT, R11, 0x2, PT ;  /* 0x000000020b00780c */ /* 0x000fc80003f05270 */
[----:B------:R-:W-:Y:S02]  /*2c70*/  SEL R3, RZ, 0x1, P0 ;  /* 0x00000001ff037807 */ /* 0x000fe40000000000 */
[----:B------:R-:W-:Y:S02]  /*2c80*/  SEL R11, R11, RZ, P0 ;  /* 0x000000ff0b0b7207 */ /* 0x000fe40000000000 */
[----:B------:R-:W-:Y:S01]  /*2c90*/  LOP3.LUT R10, R10, R3, RZ, 0x3c, !PT ;  /* 0x000000030a0a7212 */ /* 0x000fe200078e3cff */
[----:B------:R-:W-:Y:S06]  /*2ca0*/  BRA.U UP1, `(.L_x_43) ;  /* 0xfffffff101547547 */ /* 0x000fec000b83ffff */
[----:B------:R-:W-:Y:S01]  /*2cb0*/  UIADD3 UR21, UPT, UPT, UR21, 0xa0, URZ ;  /* 0x000000a015157890 */ /* 0x000fe2000fffe0ff */
[----:B------:R-:W-:-:S03]  /*2cc0*/  SHF.L.U32 R3, R12, 0x1f, RZ ;  /* 0x0000001f0c037819 */ /* 0x000fc600000006ff */
[----:B------:R-:W-:-:S09]  /*2cd0*/  ULEA UR4, UR7, UR21, 0x3 ;  /* 0x0000001507047291 */ /* 0x000fd2000f8e18ff */
[----:B------:R-:W2:Y:S02]  /*2ce0*/  SYNCS.PHASECHK.TRANS64.TRYWAIT P0, [UR4], R3 ;  /* 0x00000003ff0075a7 */ /* 0x000ea40008001104 */
[----:B--2---:R-:W-:Y:S05]  /*2cf0*/  @!P0 BRA `(.L_x_44) ;  /* 0x0000007800148947 */ /* 0x004fea0003800000 */
.L_x_154:
[----:B------:R-:W-:-:S04]  /*2d00*/  UIADD3 UR4, UPT, UPT, UR7, 0x1, URZ ;  /* 0x0000000107047890 */ /* 0x000fc8000fffe0ff */
[----:B------:R-:W-:-:S04]  /*2d10*/  UISETP.NE.AND UP0, UPT, UR4, 0x14, UPT ;  /* 0x000000140400788c */ /* 0x000fc8000bf05270 */
[----:B------:R-:W-:Y:S02]  /*2d20*/  USEL UR6, URZ, 0x1, UP0 ;  /* 0x00000001ff067887 */ /* 0x000fe40008000000 */
[----:B------:R-:W-:-:S04]  /*2d30*/  USEL UR4, UR4, URZ, UP0 ;  /* 0x000000ff04047287 */ /* 0x000fc80008000000 */
[----:B------:R-:W-:Y:S01]  /*2d40*/  ULEA UR5, UR4, UR21, 0x3 ;  /* 0x0000001504057291 */ /* 0x000fe2000f8e18ff */
[----:B------:R-:W-:-:S04]  /*2d50*/  LOP3.LUT R2, R12, UR6, RZ, 0x3c, !PT ;  /* 0x000000060c027c12 */ /* 0x000fc8000f8e3cff */
[----:B-1----:R-:W-:-:S04]  /*2d60*/  SHF.L.U32 R3, R2, 0x1f, RZ ;  /* 0x0000001f02037819 */ /* 0x002fc800000006ff */
[----:B------:R-:W1:Y:S02]  /*2d70*/  SYNCS.PHASECHK.TRANS64.TRYWAIT P0, [UR5], R3 ;  /* 0x00000003ff0075a7 */ /* 0x000e640008001105 */
[----:B-1----:R-:W-:Y:S05]  /*2d80*/  @!P0 BRA `(.L_x_45) ;  /* 0x0000007800088947 */ /* 0x002fea0003800000 */
.L_x_156:
        /* <DEDUP_REMOVED lines=9> */
.L_x_158:
        /* <DEDUP_REMOVED lines=9> */
.L_x_160:
        /* <DEDUP_REMOVED lines=9> */
.L_x_162:
        /* <DEDUP_REMOVED lines=9> */
.L_x_164:
        /* <DEDUP_REMOVED lines=9> */
.L_x_166:
        /* <DEDUP_REMOVED lines=9> */
.L_x_168:
        /* <DEDUP_REMOVED lines=9> */
.L_x_170:
        /* <DEDUP_REMOVED lines=9> */
.L_x_172:
        /* <DEDUP_REMOVED lines=9> */
.L_x_174:
        /* <DEDUP_REMOVED lines=9> */
.L_x_176:
        /* <DEDUP_REMOVED lines=9> */
.L_x_178:
        /* <DEDUP_REMOVED lines=9> */
.L_x_180:
        /* <DEDUP_REMOVED lines=9> */
.L_x_182:
        /* <DEDUP_REMOVED lines=9> */
.L_x_184:
        /* <DEDUP_REMOVED lines=9> */
.L_x_186:
        /* <DEDUP_REMOVED lines=9> */
.L_x_188:
        /* <DEDUP_REMOVED lines=9> */
.L_x_190:
[----:B------:R-:W-:-:S04]  /*3720*/  UIADD3 UR4, UPT, UPT, UR4, 0x1, URZ ;  /* 0x0000000104047890 */ /* 0x000fc8000fffe0ff */
[----:B------:R-:W-:-:S04]  /*3730*/  UISETP.NE.AND UP0, UPT, UR4, 0x14, UPT ;  /* 0x000000140400788c */ /* 0x000fc8000bf05270 */
[----:B------:R-:W-:Y:S02]  /*3740*/  USEL UR5, URZ, 0x1, UP0 ;  /* 0x00000001ff057887 */ /* 0x000fe40008000000 */
[----:B------:R-:W-:-:S04]  /*3750*/  USEL UR4, UR4, URZ, UP0 ;  /* 0x000000ff04047287 */ /* 0x000fc80008000000 */
[----:B------:R-:W-:Y:S01]  /*3760*/  ULEA UR4, UR4, UR21, 0x3 ;  /* 0x0000001504047291 */ /* 0x000fe2000f8e18ff */
[----:B-1----:R-:W-:-:S04]  /*3770*/  LOP3.LUT R3, R2, UR5, RZ, 0x3c, !PT ;  /* 0x0000000502037c12 */ /* 0x002fc8000f8e3cff */
[----:B------:R-:W-:Y:S01]  /*3780*/  SHF.L.U32 R3, R3, 0x1f, RZ ;  /* 0x0000001f03037819 */ /* 0x000fe200000006ff */
[----:B------:R-:W-:-:S07]  /*3790*/  IMAD.U32 R0, RZ, RZ, UR4 ;  /* 0x00000004ff007e24 */ /* 0x000fce000f8e00ff */
.L_x_63:
[----:B-1----:R1:W2:Y:S02]  /*37a0*/  SYNCS.PHASECHK.TRANS64.TRYWAIT P0, [R0+URZ], R3 ;  /* 0x00000003000075a7 */ /* 0x0022a400080011ff */
[----:B--2---:R-:W-:Y:S05]  /*37b0*/  @!P0 NANOSLEEP.SYNCS 0x989680 ;  /* 0x009896800000895d */ /* 0x004fea0003900000 */
[----:B------:R-:W2:Y:S02]  /*37c0*/  @!P0 SYNCS.PHASECHK.TRANS64 P0, [R0+URZ], R3 ;  /* 0x00000003000085a7 */ /* 0x000ea400080010ff */
[----:B--2---:R-:W-:Y:S05]  /*37d0*/  @P0 EXIT ;  /* 0x000000000000094d */ /* 0x004fea0003800000 */
[----:B------:R-:W-:Y:S05]  /*37e0*/  BRA `(.L_x_63) ;  /* 0xfffffffc00ec7947 */ /* 0x000fea000383ffff */
.L_x_23:
[----:B------:R-:W1:Y:S02]  /*37f0*/  S2UR UR4, SR_CgaCtaId ;  /* 0x00000000000479c3 */ /* 0x000e640000008800 */
[----:B-1----:R-:W-:-:S04]  /*3800*/  UISETP.NE.AND UP0, UPT, UR4, URZ, UPT ;  /* 0x000000ff0400728c */ /* 0x002fc8000bf05270 */
[----:B------:R-:W-:-:S09]  /*3810*/  UISETP.NE.OR UP0, UPT, UR21, 0x1, UP0 ;  /* 0x000000011500788c */ /* 0x000fd20008705670 */
[----:B------:R-:W-:Y:S05]  /*3820*/  BRA.U UP0, `(.L_x_64) ;  /* 0x00000005004c7547 */ /* 0x000fea000b800000 */
[----:B------:R-:W1:Y:S01]  /*3830*/  S2UR UR5, SR_CgaCtaId ;  /* 0x00000000000579c3 */ /* 0x000e620000008800 */
[----:B------:R-:W-:Y:S01]  /*3840*/  UMOV UR4, 0x400 ;  /* 0x0000040000047882 */ /* 0x000fe20000000000 */
[----:B------:R-:W-:Y:S01]  /*3850*/  ISETP.GE.U32.AND P2, PT, R0, 0x10, PT ;  /* 0x000000100000780c */ /* 0x000fe20003f46070 */
[----:B------:R-:W-:Y:S01]  /*3860*/  IMAD.MOV.U32 R12, RZ, RZ, 0x1 ;  /* 0x00000001ff0c7424 */ /* 0x000fe200078e00ff */
[----:B------:R-:W-:Y:S02]  /*3870*/  CS2R R10, SRZ ;  /* 0x00000000000a7805 */ /* 0x000fe4000001ff00 */
[----:B------:R-:W-:Y:S01]  /*3880*/  CS2R R8, SRZ ;  /* 0x0000000000087805 */ /* 0x000fe2000001ff00 */
[----:B-1----:R-:W-:-:S03]  /*3890*/  ULEA UR6, UR5, UR4, 0x18 ;  /* 0x0000000405067291 */ /* 0x002fc6000f8ec0ff */
[----:B------:R-:W-:-:S09]  /*38a0*/  UMOV UR5, URZ ;  /* 0x000000ff00057c82 */ /* 0x000fd20008000000 */
.L_x_68:
[----:B------:R-:W-:Y:S02]  /*38b0*/  LEA R2, R8, UR6, 0x3 ;  /* 0x0000000608027c11 */ /* 0x000fe4000f8e18ff */
[----:B------:R-:W-:-:S03]  /*38c0*/  SHF.L.U32 R5, R9, 0x1f, RZ ;  /* 0x0000001f09057819 */ /* 0x000fc600000006ff */
[----:B------:R-:W-:Y:S01]  /*38d0*/  VIADD R4, R2, 0x200 ;  /* 0x0000020002047836 */ /* 0x000fe20000000000 */
[----:B------:R-:W1:Y:S02]  /*38e0*/  SYNCS.PHASECHK.TRANS64.TRYWAIT P0, [R2+URZ+0x1f0], R5 ;  /* 0x0001f005020075a7 */ /* 0x000e6400080011ff */
[----:B-1----:R-:W-:Y:S05]  /*38f0*/  @!P0 BRA `(.L_x_65) ;  /* 0x0000007000dc8947 */ /* 0x002fea0003800000 */
.L_x_191:
[----:B------:R-:W-:Y:S01]  /*3900*/  ULEA UR4, UR5, UR6, 0x3 ;  /* 0x0000000605047291 */ /* 0x000fe2000f8e18ff */
[----:B------:R-:W-:Y:S02]  /*3910*/  PRMT R4, RZ, 0x654, R4 ;  /* 0x00000654ff047816 */ /* 0x000fe40000000004 */
[----:B-1----:R-:W-:Y:S01]  /*3920*/  SHF.L.U32 R5, R12, 0x1f, RZ ;  /* 0x0000001f0c057819 */ /* 0x002fe200000006ff */
[----:B------:R-:W-:Y:S01]  /*3930*/  UIADD3 UR7, UPT, UPT, UR4, 0x190, URZ ;  /* 0x0000019004077890 */ /* 0x000fe2000fffe0ff */
[----:B------:R1:W-:Y:S05]  /*3940*/  SYNCS.ARRIVE.TRANS64.RED.A1T0 RZ, [R4+URZ], RZ ;  /* 0x000000ff04ff79a7 */ /* 0x0003ea00081004ff */
[----:B------:R-:W-:Y:S01]  /*3950*/  IMAD.U32 R7, RZ, RZ, UR7 ;  /* 0x00000007ff077e24 */ /* 0x000fe2000f8e00ff */
[----:B------:R-:W2:Y:S04]  /*3960*/  SYNCS.PHASECHK.TRANS64.TRYWAIT P0, [UR4+0x1a0], R5 ;  /* 0x0001a005ff0075a7 */ /* 0x000ea80008001104 */
[----:B------:R-:W-:Y:S01]  /*3970*/  PRMT R6, R0, 0x654, R7 ;  /* 0x0000065400067816 */ /* 0x000fe20000000007 */
[----:B-1----:R-:W-:Y:S01]  /*3980*/  @!P2 IMAD.MOV.U32 R4, RZ, RZ, 0x10 ;  /* 0x00000010ff04a424 */ /* 0x002fe200078e00ff */
[----:B--2---:R-:W-:Y:S06]  /*3990*/  @!P0 BRA `(.L_x_66) ;  /* 0x0000007000c88947 */ /* 0x004fec0003800000 */
.L_x_193:
[----:B------:R-:W-:Y:S01]  /*39a0*/  ULEA UR8, UR5, UR6, 0x4 ;  /* 0x0000000605087291 */ /* 0x000fe2000f8e20ff */
[----:B------:R-:W-:Y:S01]  /*39b0*/  SEL R3, R6, R3, !P2 ;  /* 0x0000000306037207 */ /* 0x000fe20005000000 */
[----:B------:R-:W-:Y:S01]  /*39c0*/  UIADD3 UR9, UPT, UPT, UR4, 0x190, URZ ;  /* 0x0000019004097890 */ /* 0x000fe2000fffe0ff */
[----:B-1----:R-:W-:Y:S01]  /*39d0*/  LEA R2, R11, UR6, 0x3 ;  /* 0x000000060b027c11 */ /* 0x002fe2000f8e18ff */
[----:B------:R-:W-:Y:S01]  /*39e0*/  UIADD3 UR8, UPT, UPT, UR8, 0x220, URZ ;  /* 0x0000022008087890 */ /* 0x000fe2000fffe0ff */
[----:B------:R-:W-:Y:S01]  /*39f0*/  SHF.L.U32 R5, R10, 0x1f, RZ ;  /* 0x0000001f0a057819 */ /* 0x000fe200000006ff */
[----:B------:R1:W-:Y:S01]  /*3a00*/  @!P2 SYNCS.ARRIVE.TRANS64.RED RZ, [R3+URZ], R4 ;  /* 0x0000000403ffa9a7 */ /* 0x0003e200080004ff */
[----:B------:R-:W-:Y:S01]  /*3a10*/  UIADD3 UR4, UPT, UPT, UR5, 0x1, URZ ;  /* 0x0000000105047890 */ /* 0x000fe2000fffe0ff */
[----:B------:R-:W-:-:S03]  /*3a20*/  VIADD R8, R8, 0x1 ;  /* 0x0000000108087836 */ /* 0x000fc60000000000 */
[----:B------:R-:W-:Y:S02]  /*3a30*/  UISETP.NE.AND UP0, UPT, UR4, 0x2, UPT ;  /* 0x000000020400788c */ /* 0x000fe4000bf05270 */
[----:B------:R-:W-:Y:S06]  /*3a40*/  UGETNEXTWORKID.BROADCAST [UR8], [UR9] ;  /* 0x00000000080073ca */ /* 0x000fec0008000100 */
[----:B------:R-:W-:Y:S01]  /*3a50*/  USEL UR7, URZ, 0x1, UP0 ;  /* 0x00000001ff077887 */ /* 0x000fe20008000000 */
[----:B------:R-:W-:Y:S01]  /*3a60*/  ISETP.NE.AND P0, PT, R8, 0x2, PT ;  /* 0x000000020800780c */ /* 0x000fe20003f05270 */
[----:B------:R-:W-:Y:S01]  /*3a70*/  USEL UR5, UR4, URZ, UP0 ;  /* 0x000000ff04057287 */ /* 0x000fe20008000000 */
[----:B------:R-:W2:Y:S03]  /*3a80*/  SYNCS.PHASECHK.TRANS64.TRYWAIT P1, [R2+URZ+0x190], R5 ;  /* 0x00019005020075a7 */ /* 0x000ea600080211ff */
[----:B------:R-:W-:Y:S01]  /*3a90*/  LOP3.LUT R12, R12, UR7, RZ, 0x3c, !PT ;  /* 0x000000070c0c7c12 */ /* 0x000fe2000f8e3cff */
[----:B-12---:R-:W-:Y:S07]  /*3aa0*/  @!P1 BRA `(.L_x_67) ;  /* 0x00000070009c9947 */ /* 0x006fee0003800000 */
.L_x_194:
[C---:B------:R-:W-:Y:S01]  /*3ab0*/  LEA R4, R11.reuse, UR6, 0x4 ;  /* 0x000000060b047c11 */ /* 0x040fe2000f8e20ff */
[----:B-1----:R-:W-:Y:S01]  /*3ac0*/  VIADD R2, R2, 0x1a0 ;  /* 0x000001a002027836 */ /* 0x002fe20000000000 */
[----:B------:R-:W-:Y:S01]  /*3ad0*/  SEL R8, R8, RZ, P0 ;  /* 0x000000ff08087207 */ /* 0x000fe20000000000 */
[----:B------:R-:W-:-:S03]  /*3ae0*/  VIADD R11, R11, 0x1 ;  /* 0x000000010b0b7836 */ /* 0x000fc60000000000 */
[----:B------:R-:W1:Y:S01]  /*3af0*/  LDS.128 R4, [R4+0x220] ;  /* 0x0002200004047984 */ /* 0x000e620000000c00 */
[----:B------:R-:W-:Y:S02]  /*3b00*/  PRMT R2, RZ, 0x654, R2 ;  /* 0x00000654ff027816 */ /* 0x000fe40000000002 */
[C---:B------:R-:W-:Y:S01]  /*3b10*/  ISETP.NE.AND P1, PT, R11.reuse, 0x2, PT ;  /* 0x000000020b00780c */ /* 0x040fe20003f25270 */
[----:B------:R-:W-:Y:S01]  /*3b20*/  @!PT LDS RZ, [RZ] ;  /* 0x00000000fffff984 */ /* 0x000fe20000000800 */
[----:B------:R-:W-:Y:S01]  /*3b30*/  @!PT LDS RZ, [RZ] ;  /* 0x00000000fffff984 */ /* 0x000fe20000000800 */
[----:B------:R-:W-:Y:S01]  /*3b40*/  @!PT LDS RZ, [RZ] ;  /* 0x00000000fffff984 */ /* 0x000fe20000000800 */
[----:B------:R-:W-:Y:S01]  /*3b50*/  @!PT LDS RZ, [RZ] ;  /* 0x00000000fffff984 */ /* 0x000fe20000000800 */
[----:B------:R2:W-:Y:S06]  /*3b60*/  MEMBAR.ALL.CTA ;  /* 0x0000000000007992 */ /* 0x0005ec0000008000 */
[----:B--2---:R-:W2:Y:S01]  /*3b70*/  FENCE.VIEW.ASYNC.S ;  /* 0x00000000000073c6 */ /* 0x004ea20000000000 */
[----:B------:R-:W-:Y:S01]  /*3b80*/  SEL R11, R11, RZ, P1 ;  /* 0x000000ff0b0b7207 */ /* 0x000fe20000800000 */
[----:B--2---:R2:W-:Y:S01]  /*3b90*/  SYNCS.ARRIVE.TRANS64.RED.A1T0 RZ, [R2+URZ], RZ ;  /* 0x000000ff02ff79a7 */ /* 0x0045e200081004ff */
[----:B-1----:R-:W-:-:S02]  /*3ba0*/  LOP3.LUT P3, RZ, R6, 0x1, RZ, 0xc0, !PT ;  /* 0x0000000106ff7812 */ /* 0x002fc4000786c0ff */
[----:B------:R-:W-:-:S04]  /*3bb0*/  SEL R5, RZ, 0x1, P1 ;  /* 0x00000001ff057807 */ /* 0x000fc80000800000 */
[----:B------:R-:W-:Y:S02]  /*3bc0*/  LOP3.LUT R10, R10, R5, RZ, 0x3c, !PT ;  /* 0x000000050a0a7212 */ /* 0x000fe400078e3cff */
[----:B--2---:R-:W-:-:S04]  /*3bd0*/  SEL R2, RZ, 0x1, P0 ;  /* 0x00000001ff027807 */ /* 0x004fc80000000000 */
[----:B------:R-:W-:Y:S01]  /*3be0*/  LOP3.LUT R9, R9, R2, RZ, 0x3c, !PT ;  /* 0x0000000209097212 */ /* 0x000fe200078e3cff */
[----:B------:R-:W-:Y:S06]  /*3bf0*/  @P3 BRA `(.L_x_68) ;  /* 0xfffffffc002c3947 */ /* 0x000fec000383ffff */
[----:B------:R-:W-:Y:S01]  /*3c00*/  ULEA UR4, UR5, UR6, 0x3 ;  /* 0x0000000605047291 */ /* 0x000fe2000f8e18ff */
[----:B------:R-:W-:-:S08]  /*3c10*/  SHF.L.U32 R3, R12, 0x1f, RZ ;  /* 0x0000001f0c037819 */ /* 0x000fd000000006ff */
[----:B------:R-:W1:Y:S02]  /*3c20*/  SYNCS.PHASECHK.TRANS64 P0, [UR4+0x1a0], R3 ;  /* 0x0001a003ff0075a7 */ /* 0x000e640008001004 */
[----:B-1----:R-:W-:Y:S05]  /*3c30*/  @P0 BRA `(.L_x_69) ;  /* 0x0000000000080947 */ /* 0x002fea0003800000 */
[----:B------:R-:W1:Y:S02]  /*3c40*/  SYNCS.PHASECHK.TRANS64.TRYWAIT P0, [UR4+0x1a0], R3 ;  /* 0x0001a003ff0075a7 */ /* 0x000e640008001104 */
[----:B-1----:R-:W-:Y:S05]  /*3c50*/  @!P0 BRA `(.L_x_70) ;  /* 0x0000007000448947 */ /* 0x002fea0003800000 */
.L_x_69:
[----:B------:R-:W-:-:S04]  /*3c60*/  UIADD3 UR7, UPT, UPT, UR5, 0x1, URZ ;  /* 0x0000000105077890 */ /* 0x000fc8000fffe0ff */
[----:B------:R-:W-:-:S04]  /*3c70*/  UISETP.NE.AND UP0, UPT, UR7, 0x2, UPT ;  /* 0x000000020700788c */ /* 0x000fc8000bf05270 */
[----:B------:R-:W-:Y:S02]  /*3c80*/  USEL UR8, URZ, 0x1, UP0 ;  /* 0x00000001ff087887 */ /* 0x000fe40008000000 */
[----:B------:R-:W-:-:S04]  /*3c90*/  USEL UR7, UR7, URZ, UP0 ;  /* 0x000000ff07077287 */ /* 0x000fc80008000000 */
[----:B------:R-:W-:Y:S01]  /*3ca0*/  ULEA UR7, UR7, UR6, 0x3 ;  /* 0x0000000607077291 */ /* 0x000fe2000f8e18ff */
[----:B-1----:R-:W-:-:S04]  /*3cb0*/  LOP3.LUT R3, R12, UR8, RZ, 0x3c, !PT ;  /* 0x000000080c037c12 */ /* 0x002fc8000f8e3cff */
[----:B------:R-:W-:-:S04]  /*3cc0*/  SHF.L.U32 R0, R3, 0x1f, RZ ;  /* 0x0000001f03007819 */ /* 0x000fc800000006ff */
[----:B------:R-:W1:Y:S02]  /*3cd0*/  SYNCS.PHASECHK.TRANS64 P0, [UR7+0x1a0], R0 ;  /* 0x0001a000ff0075a7 */ /* 0x000e640008001007 */
[----:B-1----:R-:W-:Y:S05]  /*3ce0*/  @P0 EXIT ;  /* 0x000000000000094d */ /* 0x002fea0003800000 */
[----:B------:R-:W-:Y:S02]  /*3cf0*/  SHF.L.U32 R3, R3, 0x1f, RZ ;  /* 0x0000001f03037819 */ /* 0x000fe400000006ff */
[----:B------:R-:W-:-:S07]  /*3d00*/  MOV R0, UR7 ;  /* 0x0000000700007c02 */ /* 0x000fce0008000f00 */
.L_x_71:
[----:B-1----:R1:W2:Y:S02]  /*3d10*/  SYNCS.PHASECHK.TRANS64.TRYWAIT P0, [R0+URZ+0x1a0], R3 ;  /* 0x0001a003000075a7 */ /* 0x0022a400080011ff */
[----:B--2---:R-:W-:Y:S05]  /*3d20*/  @!P0 NANOSLEEP.SYNCS 0x989680 ;  /* 0x009896800000895d */ /* 0x004fea0003900000 */
[----:B------:R-:W2:Y:S02]  /*3d30*/  @!P0 SYNCS.PHASECHK.TRANS64 P0, [R0+URZ+0x1a0], R3 ;  /* 0x0001a003000085a7 */ /* 0x000ea400080010ff */
[----:B--2---:R-:W-:Y:S05]  /*3d40*/  @P0 EXIT ;  /* 0x000000000000094d */ /* 0x004fea0003800000 */
[----:B------:R-:W-:Y:S05]  /*3d50*/  BRA `(.L_x_71) ;  /* 0xfffffffc00ec7947 */ /* 0x000fea000383ffff */
.L_x_64:
[----:B------:R-:W-:Y:S05]  /*3d60*/  BRA.U UP4, `(.L_x_72) ;  /* 0x0000000d04847547 */ /* 0x000fea000b800000 */
[----:B------:R-:W1:Y:S01]  /*3d70*/  S2UR UR7, SR_CgaCtaId ;  /* 0x00000000000779c3 */ /* 0x000e620000008800 */
[----:B------:R-:W-:Y:S01]  /*3d80*/  UMOV UR4, 0x40 ;  /* 0x0000004000047882 */ /* 0x000fe20000000000 */
[----:B------:R-:W-:Y:S01]  /*3d90*/  NOP ;  /* 0x0000000000007918 */ /* 0x000fe20000000000 */
[----:B------:R-:W-:Y:S01]  /*3da0*/  UMOV UR6, 0x400 ;  /* 0x0000040000067882 */ /* 0x000fe20000000000 */
[----:B-1----:R-:W-:Y:S02]  /*3db0*/  ULEA UR5, UR7, UR4, 0x18 ;  /* 0x0000000407057291 */ /* 0x002fe4000f8ec0ff */
[----:B------:R-:W-:-:S07]  /*3dc0*/  ULEA UR6, UR7, UR6, 0x18 ;  /* 0x0000000607067291 */ /* 0x000fce000f8ec0ff */
[----:B------:R-:W1:Y:S02]  /*3dd0*/  LDS.U8 R0, [UR5+0x1c] ;  /* 0x00001c05ff007984 */ /* 0x000e640008000000 */
[----:B-1----:R-:W-:-:S13]  /*3de0*/  ISETP.NE.AND P0, PT, R0, RZ, PT ;  /* 0x000000ff0000720c */ /* 0x002fda0003f05270 */
[----:B------:R-:W-:Y:S05]  /*3df0*/  @P0 BRA `(.L_x_73) ;  /* 0x0000000000580947 */ /* 0x000fea0003800000 */
[----:B------:R-:W-:-:S13]  /*3e00*/  ELECT P0, URZ, PT ;  /* 0x0000000000ff782f */ /* 0x000fda0003800000 */
[----:B------:R-:W-:Y:S05]  /*3e10*/  @!P0 BRA `(.L_x_74) ;  /* 0x0000000000608947 */ /* 0x000fea0003800000 */
[----:B------:R-:W-:Y:S01]  /*3e20*/  UMOV UR4, 0x10 ;  /* 0x0000001000047882 */ /* 0x000fe20000000000 */
[----:B------:R-:W-:Y:S01]  /*3e30*/  HFMA2 R0, -RZ, RZ, 0, 5.9604644775390625e-08 ;  /* 0x00000001ff007431 */ /* 0x000fe200000001ff */
[----:B------:R-:W-:-:S03]  /*3e40*/  MOV R3, 0xffff ;  /* 0x0000ffff00037802 */ /* 0x000fc60000000f00 */
[----:B------:R-:W-:Y:S04]  /*3e50*/  DEPBAR.LE SB1, 0x36 ;  /* 0x00009d800000791a */ /* 0x000fe80000000000 */
[----:B------:R-:W1:Y:S02]  /*3e60*/  UTCATOMSWS.FIND_AND_SET.ALIGN UP0, UR4, UR4 ;  /* 0x00000004000475e3 */ /* 0x000e640008000800 */
[----:B-1----:R-:W-:Y:S01]  /*3e70*/  MOV R4, UR4 ;  /* 0x0000000400047c02 */ /* 0x002fe20008000f00 */
[----:B------:R-:W-:Y:S06]  /*3e80*/  BRA.U UP0, `(.L_x_75) ;  /* 0x0000000100187547 */ /* 0x000fec000b800000 */
.L_x_76:
[----:B------:R-:W-:Y:S05]  /*3e90*/  NANOSLEEP 0x64 ;  /* 0x000000640000795d */ /* 0x000fea0003800000 */
[----:B------:R-:W-:-:S05]  /*3ea0*/  UMOV UR4, 0x10 ;  /* 0x0000001000047882 */ /* 0x000fca0000000000 */
[----:B------:R-:W-:Y:S04]  /*3eb0*/  DEPBAR.LE SB1, 0x36 ;  /* 0x00009d800000791a */ /* 0x000fe80000000000 */
[----:B------:R-:W1:Y:S02]  /*3ec0*/  UTCATOMSWS.FIND_AND_SET.ALIGN UP0, UR4, UR4 ;  /* 0x00000004000475e3 */ /* 0x000e640008000800 */
[----:B-1----:R-:W-:Y:S01]  /*3ed0*/  MOV R4, UR4 ;  /* 0x0000000400047c02 */ /* 0x002fe20008000f00 */
[----:B------:R-:W-:Y:S05]  /*3ee0*/  BRA.U !UP0, `(.L_x_76) ;  /* 0xfffffffd08e87547 */ /* 0x000fea000b83ffff */
.L_x_75:
[-C--:B------:R-:W-:Y:S02]  /*3ef0*/  SHF.L.U32 R3, R3, R4.reuse, RZ ;  /* 0x0000000403037219 */ /* 0x080fe400000006ff */
[----:B------:R-:W-:Y:S01]  /*3f00*/  SHF.L.U32 R0, R0, R4, RZ ;  /* 0x0000000400007219 */ /* 0x000fe200000006ff */
[----:B------:R-:W-:Y:S02]  /*3f10*/  IMAD.SHL.U32 R4, R4, 0x20, RZ ;  /* 0x0000002004047824 */ /* 0x000fe400078e00ff */
[----:B------:R1:W-:Y:S04]  /*3f20*/  ATOMS.OR RZ, [UR5+0x14], R3 ;  /* 0x00001403ffff798c */ /* 0x0003e8000b000005 */
[----:B------:R1:W-:Y:S04]  /*3f30*/  ATOMS.OR RZ, [UR5+0x18], R0 ;  /* 0x00001800ffff798c */ /* 0x0003e8000b000005 */
[----:B------:R1:W-:Y:S01]  /*3f40*/  STS [UR6+0x240], R4 ;  /* 0x00024004ff007988 */ /* 0x0003e20008000806 */
[----:B------:R-:W-:Y:S05]  /*3f50*/  BRA `(.L_x_74) ;  /* 0x0000000000107947 */ /* 0x000fea0003800000 */
.L_x_73:
[----:B------:R-:W-:Y:S02]  /*3f60*/  MOV R0, 0xffffffff ;  /* 0xffffffff00007802 */ /* 0x000fe40000000f00 */
[----:B------:R-:W-:-:S03]  /*3f70*/  MOV R4, 0x3fa0 ;  /* 0x00003fa000047802 */ /* 0x000fc60000000f00 */
[----:B------:R1:W-:Y:S04]  /*3f80*/  STS [UR6+0x240], R0 ;  /* 0x00024000ff007988 */ /* 0x0003e80008000806 */
[----:B-1---5:R-:W-:Y:S05]  /*3f90*/  CALL.REL.NOINC `($__internal_1_$__cuda_sm10x_tcgen05_guardrail_trap_phase_invalid_during_alloc) ;  /* 0x0000007400887944 */ /* 0x022fea0003c00000 */
.L_x_74:
[----:B------:R-:W-:Y:S05]  /*3fa0*/  WARPSYNC.ALL ;  /* 0x0000000000007948 */ /* 0x000fea0003800000 */
[----:B------:R-:W2:Y:S01]  /*3fb0*/  S2UR UR4, SR_CgaCtaId ;  /* 0x00000000000479c3 */ /* 0x000ea20000008800 */
[----:B------:R-:W-:Y:S01]  /*3fc0*/  UMOV UR13, 0x400 ;  /* 0x00000400000d7882 */ /* 0x000fe20000000000 */
[----:B------:R-:W-:-:S06]  /*3fd0*/  NOP ;  /* 0x0000000000007918 */ /* 0x000fcc0000000000 */
[----:B------:R-:W-:Y:S06]  /*3fe0*/  BAR.ARV 0x6, 0xa0 ;  /* 0x0182800000007b1d */ /* 0x000fec0000002000 */
[----:B------:R-:W3:Y:S01]  /*3ff0*/  LDCU UR5, c[0x0][0x38c] ;  /* 0x00007180ff0577ac */ /* 0x000ee20008000800 */
[----:B------:R-:W-:Y:S01]  /*4000*/  LOP3.LUT R2, R2, 0xffff, RZ, 0xc0, !PT ;  /* 0x0000ffff02027812 */ /* 0x000fe200078ec0ff */
[----:B------:R-:W-:Y:S01]  /*4010*/  IMAD.MOV.U32 R11, RZ, RZ, 0x1 ;  /* 0x00000001ff0b7424 */ /* 0x000fe200078e00ff */
[----:B------:R-:W-:Y:S01]  /*4020*/  CS2R R8, SRZ ;  /* 0x0000000000087805 */ /* 0x000fe2000001ff00 */
[----:B------:R-:W4:Y:S01]  /*4030*/  LDCU UR8, c[0x0][0x38c] ;  /* 0x00007180ff0877ac */ /* 0x000f220008000800 */
[----:B------:R-:W-:Y:S01]  /*4040*/  R2UR UR15, R2 ;  /* 0x00000000020f72ca */ /* 0x000fe200000e0000 */
[----:B------:R-:W-:Y:S01]  /*4050*/  IMAD.MOV.U32 R10, RZ, RZ, RZ ;  /* 0x000000ffff0a7224 */ /* 0x000fe200078e00ff */
[----:B------:R-:W-:Y:S01]  /*4060*/  UMOV UR18, URZ ;  /* 0x000000ff00127c82 */ /* 0x000fe20008000000 */
[----:B------:R-:W-:Y:S01]  /*4070*/  UMOV UR10, URZ ;  /* 0x000000ff000a7c82 */ /* 0x000fe20008000000 */
[----:B--2---:R-:W-:Y:S01]  /*4080*/  ULEA UR13, UR4, UR13, 0x18 ;  /* 0x0000000d040d7291 */ /* 0x004fe2000f8ec0ff */
[----:B------:R-:W-:Y:S01]  /*4090*/  UMOV UR20, 0x0 ;  /* 0x0000000000147882 */ /* 0x000fe20000000000 */
[----:B------:R-:W-:-:S02]  /*40a0*/  UMOV UR21, 0x4400010 ;  /* 0x0440001000157882 */ /* 0x000fc40000000000 */
[----:B------:R-:W-:Y:S02]  /*40b0*/  UIADD3 UR6, UPT, UPT, UR13, 0x6600, URZ ;  /* 0x000066000d067890 */ /* 0x000fe4000fffe0ff */
[----:B------:R-:W-:Y:S02]  /*40c0*/  UIADD3 UR7, UPT, UPT, UR13, 0x10600, URZ ;  /* 0x000106000d077890 */ /* 0x000fe4000fffe0ff */
[----:B---3--:R-:W-:Y:S01]  /*40d0*/  UIADD3 UR5, UPT, UPT, UR5, 0x1f, URZ ;  /* 0x0000001f05057890 */ /* 0x008fe2000fffe0ff */
[----:B-1----:R-:W1:Y:S01]  /*40e0*/  LDS R0, [UR13+0x240] ;  /* 0x0002400dff007984 */ /* 0x002e620008000800 */
[----:B------:R-:W-:Y:S02]  /*40f0*/  USHF.R.U32.HI UR6, URZ, 0x4, UR6 ;  /* 0x00000004ff067899 */ /* 0x000fe40008011606 */
[----:B------:R-:W-:Y:S02]  /*4100*/  USHF.R.S32.HI UR4, URZ, 0x1f, UR5 ;  /* 0x0000001fff047899 */ /* 0x000fe40008011405 */
[----:B------:R-:W-:-:S02]  /*4110*/  ULOP3.LUT UR6, UR6, 0x3fff, URZ, 0xc0, !UPT ;  /* 0x00003fff06067892 */ /* 0x000fc4000f8ec0ff */
[----:B------:R-:W-:Y:S02]  /*4120*/  ULEA.HI UR4, UR4, UR5, URZ, 0x5 ;  /* 0x0000000504047291 */ /* 0x000fe4000f8f28ff */
[----:B------:R-:W-:Y:S02]  /*4130*/  USHF.R.U32.HI UR5, URZ, 0x4, UR7 ;  /* 0x00000004ff057899 */ /* 0x000fe40008011607 */
[----:B------:R-:W-:Y:S02]  /*4140*/  USHF.R.S32.HI UR22, URZ, 0x5, UR4 ;  /* 0x00000005ff167899 */ /* 0x000fe40008011404 */
[----:B------:R-:W-:Y:S02]  /*4150*/  ULOP3.LUT UR5, UR5, 0x3fff, URZ, 0xc0, !UPT ;  /* 0x00003fff05057892 */ /* 0x000fe4000f8ec0ff */
[----:B------:R-:W-:Y:S02]  /*4160*/  UISETP.LT.AND UP0, UPT, UR22, 0x1, UPT ;  /* 0x000000011600788c */ /* 0x000fe4000bf01270 */
[----:B------:R-:W-:-:S02]  /*4170*/  ULOP3.LUT UR16, UR6, 0x10000, URZ, 0xfc, !UPT ;  /* 0x0001000006107892 */ /* 0x000fc4000f8efcff */
[----:B------:R-:W-:Y:S02]  /*4180*/  USEL UR23, UR22, 0x1, !UP0 ;  /* 0x0000000116177887 */ /* 0x000fe4000c000000 */
[----:B------:R-:W-:Y:S02]  /*4190*/  ULOP3.LUT UR17, UR5, 0x10000, URZ, 0xfc, !UPT ;  /* 0x0001000005117892 */ /* 0x000fe4000f8efcff */
[----:B------:R-:W-:Y:S02]  /*41a0*/  UIADD3 UR23, UPT, UPT, -UR23, URZ, URZ ;  /* 0x000000ff17177290 */ /* 0x000fe4000fffe1ff */
[----:B----4-:R-:W-:Y:S01]  /*41b0*/  UISETP.GE.AND UP4, UPT, UR8, 0x1, UPT ;  /* 0x000000010800788c */ /* 0x010fe2000bf86270 */
[----:B-1----:R-:W-:-:S15]  /*41c0*/  R2UR UR24, R0 ;  /* 0x00000000001872ca */ /* 0x002fde00000e0000 */
.L_x_83:
[----:B------:R-:W-:Y:S02]  /*41d0*/  LEA R0, R10, UR13, 0x3 ;  /* 0x0000000d0a007c11 */ /* 0x000fe4000f8e18ff */
[----:B------:R-:W-:Y:S02]  /*41e0*/  SHF.L.U32 R5, R9, 0x1f, RZ ;  /* 0x0000001f09057819 */ /* 0x000fe400000006ff */
[----:B------:R-:W-:Y:S01]  /*41f0*/  PLOP3.LUT P0, PT, PT, PT, UP4, 0x80, 0x8 ;  /* 0x000000000008781c */ /* 0x000fe20003f0f048 */
[----:B------:R-:W-:Y:S01]  /*4200*/  VIADD R3, R0, 0x1a0 ;  /* 0x000001a000037836 */ /* 0x000fe20000000000 */
[----:B-1----:R-:W1:Y:S02]  /*4210*/  SYNCS.PHASECHK.TRANS64.TRYWAIT P1, [R0+URZ+0x190], R5 ;  /* 0x00019005000075a7 */ /* 0x002e6400080211ff */
[----:B-1-3--:R-:W-:Y:S09]  /*4220*/  @!P1 BRA `(.L_x_77) ;  /* 0x0000006800e89947 */ /* 0x00aff20003800000 */
.L_x_196:
[----:B------:R-:W-:Y:S01]  /*4230*/  LEA R4, R10, UR13, 0x4 ;  /* 0x0000000d0a047c11 */ /* 0x000fe2000f8e20ff */
[----:B------:R-:W-:Y:S01]  /*4240*/  @UP4 ULEA UR4, UR10, UR13, 0x3 ;  /* 0x0000000d0a044291 */ /* 0x000fe2000f8e18ff */
[----:B------:R-:W-:Y:S01]  /*4250*/  PLOP3.LUT P2, PT, PT, PT, PT, 0x80, 0x8 ;  /* 0x000000000008781c */ /* 0x000fe20003f4f070 */
[----:B------:R-:W-:Y:S01]  /*4260*/  ULEA UR19, UR18, UR13, 0x3 ;  /* 0x0000000d12137291 */ /* 0x000fe2000f8e18ff */
[----:B------:R-:W-:Y:S02]  /*4270*/  PRMT R3, RZ, 0x654, R3 ;  /* 0x00000654ff037816 */ /* 0x000fe40000000003 */
[----:B-1----:R-:W1:Y:S01]  /*4280*/  LDS.128 R4, [R4+0x220] ;  /* 0x0002200004047984 */ /* 0x002e620000000c00 */
[----:B------:R-:W-:Y:S02]  /*4290*/  @P0 SHF.L.U32 R2, R8, 0x1f, RZ ;  /* 0x0000001f08020819 */ /* 0x000fe400000006ff */
[----:B------:R-:W-:Y:S01]  /*42a0*/  SHF.L.U32 R0, R11, 0x1f, RZ ;  /* 0x0000001f0b007819 */ /* 0x000fe200000006ff */
[----:B------:R-:W-:Y:S01]  /*42b0*/  @!PT LDS RZ, [RZ] ;  /* 0x00000000fffff984 */ /* 0x000fe20000000800 */
[----:B------:R-:W-:Y:S01]  /*42c0*/  @!PT LDS RZ, [RZ] ;  /* 0x00000000fffff984 */ /* 0x000fe20000000800 */
[----:B------:R-:W-:Y:S01]  /*42d0*/  @!PT LDS RZ, [RZ] ;  /* 0x00000000fffff984 */ /* 0x000fe20000000800 */
[----:B------:R-:W-:Y:S01]  /*42e0*/  @!PT LDS RZ, [RZ] ;  /* 0x00000000fffff984 */ /* 0x000fe20000000800 */
[----:B------:R2:W-:Y:S06]  /*42f0*/  MEMBAR.ALL.CTA ;  /* 0x0000000000007992 */ /* 0x0005ec0000008000 */
[----:B--2---:R-:W2:Y:S02]  /*4300*/  FENCE.VIEW.ASYNC.S ;  /* 0x00000000000073c6 */ /* 0x004ea40000000000 */
[----:B--2---:R2:W-:Y:S01]  /*4310*/  SYNCS.ARRIVE.TRANS64.RED.A1T0 RZ, [R3+URZ], RZ ;  /* 0x000000ff03ff79a7 */ /* 0x0045e200081004ff */
[----:B------:R2:W3:Y:S01]  /*4320*/  @P0 SYNCS.PHASECHK.TRANS64.TRYWAIT P2, [UR4], R2 ;  /* 0x00000002ff0005a7 */ /* 0x0004e20008041104 */
[----:B-1----:R-:W-:Y:S01]  /*4330*/  LOP3.LUT P1, RZ, R6, 0x1, RZ, 0xc0, !PT ;  /* 0x0000000106ff7812 */ /* 0x002fe2000782c0ff */
[----:B------:R-:W1:Y:S02]  /*4340*/  SYNCS.PHASECHK.TRANS64.TRYWAIT P0, [UR19+0x1d0], R0 ;  /* 0x0001d000ff0075a7 */ /* 0x000e640008001113 */
[----:B-123--:R-:W-:Y:S10]  /*4350*/  @!P0 BRA `(.L_x_78) ;  /* 0x0000006800b08947 */ /* 0x00eff40003800000 */
.L_x_198:
[----:B------:R-:W-:Y:S01]  /*4360*/  IADD3 R10, PT, PT, R10, 0x1, RZ ;  /* 0x000000010a0a7810 */ /* 0x000fe20007ffe0ff */
[----:B------:R-:W-:Y:S06]  /*4370*/  BRA.U !UP4, `(.L_x_79) ;  /* 0x000000010ca07547 */ /* 0x000fec000b800000 */
[----:B------:R-:W-:Y:S02]  /*4380*/  ULEA.HI UR4, UR18, UR18, URZ, 0x1 ;  /* 0x0000001212047291 */ /* 0x000fe4000f8f08ff */
[----:B------:R-:W-:Y:S02]  /*4390*/  UPLOP3.LUT UP2, UPT, UPT, UPT, UPT, 0x40, 0x4 ;  /* 0x000000000004789c */ /* 0x000fe40003f4e870 */
[----:B------:R-:W-:Y:S02]  /*43a0*/  USHF.L.U32 UR5, UR4, 0x7, URZ ;  /* 0x0000000704057899 */ /* 0x000fe400080006ff */
[----:B------:R-:W-:Y:S02]  /*43b0*/  ULOP3.LUT UR14, UR4, 0xffe, URZ, 0xc0, !UPT ;  /* 0x00000ffe040e7892 */ /* 0x000fe4000f8ec0ff */
[----:B------:R-:W-:Y:S02]  /*43c0*/  ULOP3.LUT UR4, UR5, 0xffffff00, URZ, 0xc0, !UPT ;  /* 0xffffff0005047892 */ /* 0x000fe4000f8ec0ff */
[----:B------:R-:W-:-:S02]  /*43d0*/  UIADD3 UR14, UPT, UPT, -UR14, UR18, URZ ;  /* 0x000000120e0e7290 */ /* 0x000fc4000fffe1ff */
[----:B------:R-:W-:Y:S01]  /*43e0*/  UIADD3 UR4, UPT, UPT, UR24, UR4, URZ ;  /* 0x0000000418047290 */ /* 0x000fe2000fffe0ff */
[----:B------:R-:W-:Y:S01]  /*43f0*/  UMOV UR12, UR23 ;  /* 0x00000017000c7c82 */ /* 0x000fe20008000000 */
[----:B------:R-:W-:Y:S02]  /*4400*/  UMOV UR11, UR22 ;  /* 0x00000016000b7c82 */ /* 0x000fe40008000000 */
[----:B------:R-:W-:Y:S01]  /*4410*/  ULEA UR14, UR14, UR4, 0x14 ;  /* 0x000000040e0e7291 */ /* 0x000fe2000f8ea0ff */
[----:B------:R-:W-:-:S11]  /*4420*/  UMOV UR5, UR10 ;  /* 0x0000000a00057c82 */ /* 0x000fd60008000000 */
.L_x_82:
[----:B------:R-:W-:Y:S02]  /*4430*/  UIADD3 UR12, UPT, UPT, UR12, 0x1, URZ ;  /* 0x000000010c0c7890 */ /* 0x000fe4000fffe0ff */
[----:B--2---:R-:W-:Y:S02]  /*4440*/  ULEA UR6, UR5, UR13, 0x3 ;  /* 0x0000000d05067291 */ /* 0x004fe4000f8e18ff */
[----:B------:R-:W-:Y:S01]  /*4450*/  UISETP.NE.AND UP3, UPT, UR12, URZ, UPT ;  /* 0x000000ff0c00728c */ /* 0x000fe2000bf65270 */
[----:B---3--:R-:W-:Y:S10]  /*4460*/  @P2 BRA `(.L_x_80) ;  /* 0x00000000000c2947 */ /* 0x008ff40003800000 */
[----:B-1----:R-:W-:Y:S04]  /*4470*/  SHF.L.U32 R3, R8, 0x1f, RZ ;  /* 0x0000001f08037819 */ /* 0x002fe800000006ff */
[----:B------:R-:W1:Y:S02]  /*4480*/  SYNCS.PHASECHK.TRANS64.TRYWAIT P0, [UR6], R3 ;  /* 0x00000003ff0075a7 */ /* 0x000e640008001106 */
[----:B-1----:R-:W-:Y:S05]  /*4490*/  @!P0 BRA `(.L_x_81) ;  /* 0x0000006800788947 */ /* 0x002fea0003800000 */
.L_x_80:
[----:B------:R-:W-:Y:S01]  /*44a0*/  UISETP.NE.AND UP0, UPT, UR11, 0x1, UPT ;  /* 0x000000010b00788c */ /* 0x000fe2000bf05270 */
[----:B------:R-:W-:Y:S01]  /*44b0*/  PLOP3.LUT P2, PT, PT, PT, PT, 0x80, 0x8 ;  /* 0x000000000008781c */ /* 0x000fe20003f4f070 */
[----:B------:R-:W-:Y:S02]  /*44c0*/  UIADD3 UR4, UPT, UPT, UR5, 0x1, URZ ;  /* 0x0000000105047890 */ /* 0x000fe4000fffe0ff */
[----:B------:R-:W-:Y:S02]  /*44d0*/  ULEA UR8, UR5, UR17, 0x9 ;  /* 0x0000001105087291 */ /* 0x000fe4000f8e48ff */
[----:B------:R-:W-:Y:S01]  /*44e0*/  UISETP.NE.AND UP1, UPT, UR4, 0x14, UPT ;  /* 0x000000140400788c */ /* 0x000fe2000bf25270 */
[----:B------:R-:W-:Y:S01]  /*44f0*/  PLOP3.LUT P0, PT, PT, PT, UP0, 0x80, 0x8 ;  /* 0x000000000008781c */ /* 0x000fe20003f0f008 */
[----:B------:R-:W-:Y:S02]  /*4500*/  UIADD3 UR11, UPT, UPT, UR11, -0x1, URZ ;  /* 0xffffffff0b0b7890 */ /* 0x000fe4000fffe0ff */
[----:B------:R-:W-:Y:S02]  /*4510*/  USEL UR7, URZ, 0x1, UP1 ;  /* 0x00000001ff077887 */ /* 0x000fe40008800000 */
[----:B------:R-:W-:Y:S01]  /*4520*/  USEL UR10, UR4, URZ, UP1 ;  /* 0x000000ff040a7287 */ /* 0x000fe20008800000 */
[----:B------:R-:W-:Y:S03]  /*4530*/  UMOV UR9, 0xc0004010 ;  /* 0xc000401000097882 */ /* 0x000fe60000000000 */
[----:B------:R-:W-:Y:S01]  /*4540*/  @UP0 ULEA UR4, UR10, UR13, 0x3 ;  /* 0x0000000d0a040291 */ /* 0x000fe2000f8e18ff */
[----:B------:R-:W-:Y:S01]  /*4550*/  LOP3.LUT R8, R8, UR7, RZ, 0x3c, !PT ;  /* 0x0000000708087c12 */ /* 0x000fe2000f8e3cff */
[----:B------:R-:W-:Y:S03]  /*4560*/  UMOV UR7, 0xc0004010 ;  /* 0xc000401000077882 */ /* 0x000fe60000000000 */
[----:B-1----:R-:W-:Y:S04]  /*4570*/  @P0 SHF.L.U32 R0, R8, 0x1f, RZ ;  /* 0x0000001f08000819 */ /* 0x002fe800000006ff */
[----:B------:R2:W3:Y:S01]  /*4580*/  @P0 SYNCS.PHASECHK.TRANS64.TRYWAIT P2, [UR4], R0 ;  /* 0x00000000ff0005a7 */ /* 0x0004e20008041104 */
[----:B------:R-:W-:Y:S02]  /*4590*/  UIADD3 UR4, UPT, UPT, UR6, 0xa0, URZ ;  /* 0x000000a006047890 */ /* 0x000fe4000fffe0ff */
[----:B------:R-:W-:Y:S03]  /*45a0*/  ULEA UR6, UR5, UR16, 0x7 ;  /* 0x0000001005067291 */ /* 0x000fe6000f8e38ff */
[----:B------:R-:W-:Y:S06]  /*45b0*/  UMOV UR5, UR10 ;  /* 0x0000000a00057c82 */ /* 0x000fec0008000000 */
[----:B------:R2:W-:Y:S01]  /*45c0*/  UTCQMMA gdesc[UR6], gdesc[UR8], tmem[UR14], tmem[UR20], idesc[UR21], UP2 ;  /* 0x00ff1408060075ea */ /* 0x0005e2000900030e */
[----:B------:R-:W-:Y:S01]  /*45d0*/  UPLOP3.LUT UP2, UPT, UPT, UPT, UPT, 0x80, 0x8 ;  /* 0x000000000008789c */ /* 0x000fe20003f4f070 */
[----:B------:R2:W-:Y:S01]  /*45e0*/  UTCBAR.MULTICAST [UR4], URZ, UR15 ;  /* 0x000000ff040073e9 */ /* 0x0005e2000800080f */
[----:B------:R-:W-:Y:S09]  /*45f0*/  BRA.U UP3, `(.L_x_82) ;  /* 0xfffffffd038c7547 */ /* 0x000ff2000b83ffff */
.L_x_79:
[----:B--2---:R-:W-:Y:S01]  /*4600*/  UIADD3 UR4, UPT, UPT, UR18, 0x1, URZ ;  /* 0x0000000112047890 */ /* 0x004fe2000fffe0ff */
[C---:B------:R-:W-:Y:S01]  /*4610*/  ISETP.NE.AND P0, PT, R10.reuse, 0x2, PT ;  /* 0x000000020a00780c */ /* 0x040fe20003f05270 */
[----:B------:R-:W-:Y:S02]  /*4620*/  UIADD3 UR5, UPT, UPT, UR19, 0x1b0, URZ ;  /* 0x000001b013057890 */ /* 0x000fe4000fffe0ff */
[----:B------:R-:W-:Y:S01]  /*4630*/  UISETP.NE.AND UP0, UPT, UR4, 0x4, UPT ;  /* 0x000000040400788c */ /* 0x000fe2000bf05270 */
[----:B-1----:R-:W-:Y:S02]  /*4640*/  SEL R0, RZ, 0x1, P0 ;  /* 0x00000001ff007807 */ /* 0x002fe40000000000 */
[----:B------:R-:W-:Y:S01]  /*4650*/  SEL R10, R10, RZ, P0 ;  /* 0x000000ff0a0a7207 */ /* 0x000fe20000000000 */
[----:B------:R-:W-:Y:S01]  /*4660*/  USEL UR6, URZ, 0x1, UP0 ;  /* 0x00000001ff067887 */ /* 0x000fe20008000000 */
[----:B------:R-:W-:Y:S01]  /*4670*/  LOP3.LUT R9, R9, R0, RZ, 0x3c, !PT ;  /* 0x0000000009097212 */ /* 0x000fe200078e3cff */
[----:B------:R-:W-:Y:S01]  /*4680*/  USEL UR18, UR4, URZ, UP0 ;  /* 0x000000ff04127287 */ /* 0x000fe20008000000 */
[----:B------:R1:W-:Y:S03]  /*4690*/  UTCBAR [UR5], URZ ;  /* 0x000000ff050073e9 */ /* 0x0003e600080000ff */
[----:B------:R-:W-:Y:S01]  /*46a0*/  LOP3.LUT R11, R11, UR6, RZ, 0x3c, !PT ;  /* 0x000000060b0b7c12 */ /* 0x000fe2000f8e3cff */
[----:B------:R-:W-:Y:S07]  /*46b0*/  @P1 BRA `(.L_x_83) ;  /* 0xfffffff800c41947 */ /* 0x000fee000383ffff */
[----:B------:R-:W2:Y:S01]  /*46c0*/  S2UR UR8, SR_CgaCtaId ;  /* 0x00000000000879c3 */ /* 0x000ea20000008800 */
[----:B------:R-:W-:Y:S01]  /*46d0*/  ELECT P0, URZ, PT ;  /* 0x0000000000ff782f */ /* 0x000fe20003800000 */
[----:B------:R-:W-:Y:S01]  /*46e0*/  IMAD.MOV.U32 R0, RZ, RZ, 0x1 ;  /* 0x00000001ff007424 */ /* 0x000fe200078e00ff */
[----:B------:R-:W-:Y:S01]  /*46f0*/  UIADD3 UR13, UPT, UPT, UR13, 0x1d0, URZ ;  /* 0x000001d00d0d7890 */ /* 0x000fe2000fffe0ff */
[----:B------:R-:W-:Y:S01]  /*4700*/  SHF.L.U32 R3, R11, 0x1f, RZ ;  /* 0x0000001f0b037819 */ /* 0x000fe200000006ff */
[----:B------:R-:W-:-:S03]  /*4710*/  UMOV UR4, 0x40 ;  /* 0x0000004000047882 */ /* 0x000fc60000000000 */
[----:B------:R-:W-:Y:S01]  /*4720*/  UVIRTCOUNT.DEALLOC.SMPOOL 0x80 ;  /* 0x000000800000784c */ /* 0x000fe20000000000 */
[----:B--2---:R-:W-:Y:S02]  /*4730*/  ULEA UR8, UR8, UR4, 0x18 ;  /* 0x0000000408087291 */ /* 0x004fe4000f8ec0ff */
[----:B------:R-:W-:-:S07]  /*4740*/  ULEA UR4, UR18, UR13, 0x3 ;  /* 0x0000000d12047291 */ /* 0x000fce000f8e18ff */
[----:B------:R2:W-:Y:S02]  /*4750*/  @P0 STS.U8 [UR8+0x1c], R0 ;  /* 0x00001c00ff000988 */ /* 0x0005e40008000008 */
[----:B------:R-:W4:Y:S02]  /*4760*/  SYNCS.PHASECHK.TRANS64.TRYWAIT P0, [UR4], R3 ;  /* 0x00000003ff0075a7 */ /* 0x000f240008001104 */
[----:B--2-4-:R-:W-:Y:S05]  /*4770*/  @!P0 BRA `(.L_x_84) ;  /* 0x0000006400d88947 */ /* 0x014fea0003800000 */
.L_x_201:
[----:B------:R-:W-:-:S04]  /*4780*/  UIADD3 UR4, UPT, UPT, UR18, 0x1, URZ ;  /* 0x0000000112047890 */ /* 0x000fc8000fffe0ff */
[----:B------:R-:W-:-:S04]  /*4790*/  UISETP.NE.AND UP0, UPT, UR4, 0x4, UPT ;  /* 0x000000040400788c */ /* 0x000fc8000bf05270 */
[----:B------:R-:W-:Y:S02]  /*47a0*/  USEL UR6, URZ, 0x1, UP0 ;  /* 0x00000001ff067887 */ /* 0x000fe40008000000 */
[----:B------:R-:W-:-:S04]  /*47b0*/  USEL UR4, UR4, URZ, UP0 ;  /* 0x000000ff04047287 */ /* 0x000fc80008000000 */
[----:B-1----:R-:W-:Y:S01]  /*47c0*/  ULEA UR5, UR4, UR13, 0x3 ;  /* 0x0000000d04057291 */ /* 0x002fe2000f8e18ff */
[----:B------:R-:W-:-:S04]  /*47d0*/  LOP3.LUT R2, R11, UR6, RZ, 0x3c, !PT ;  /* 0x000000060b027c12 */ /* 0x000fc8000f8e3cff */
[----:B--2---:R-:W-:-:S04]  /*47e0*/  SHF.L.U32 R3, R2, 0x1f, RZ ;  /* 0x0000001f02037819 */ /* 0x004fc800000006ff */
[----:B------:R-:W1:Y:S02]  /*47f0*/  SYNCS.PHASECHK.TRANS64.TRYWAIT P0, [UR5], R3 ;  /* 0x00000003ff0075a7 */ /* 0x000e640008001105 */
[----:B-1----:R-:W-:Y:S05]  /*4800*/  @!P0 BRA `(.L_x_85) ;  /* 0x0000006400cc8947 */ /* 0x002fea0003800000 */
.L_x_203:
        /* <DEDUP_REMOVED lines=9> */
.L_x_205:
[----:B------:R-:W-:-:S04]  /*48a0*/  UIADD3 UR4, UPT, UPT, UR4, 0x1, URZ ;  /* 0x0000000104047890 */ /* 0x000fc8000fffe0ff */
[----:B------:R-:W-:-:S04]  /*48b0*/  UISETP.NE.AND UP0, UPT, UR4, 0x4, UPT ;  /* 0x000000040400788c */ /* 0x000fc8000bf05270 */
[----:B------:R-:W-:Y:S02]  /*48c0*/  USEL UR5, URZ, 0x1, UP0 ;  /* 0x00000001ff057887 */ /* 0x000fe40008000000 */
[----:B------:R-:W-:-:S04]  /*48d0*/  USEL UR4, UR4, URZ, UP0 ;  /* 0x000000ff04047287 */ /* 0x000fc80008000000 */
[----:B------:R-:W-:Y:S01]  /*48e0*/  ULEA UR4, UR4, UR13, 0x3 ;  /* 0x0000000d04047291 */ /* 0x000fe2000f8e18ff */
[----:B-1----:R-:W-:-:S04]  /*48f0*/  LOP3.LUT R3, R2, UR5, RZ, 0x3c, !PT ;  /* 0x0000000502037c12 */ /* 0x002fc8000f8e3cff */
[----:B------:R-:W-:-:S04]  /*4900*/  SHF.L.U32 R3, R3, 0x1f, RZ ;  /* 0x0000001f03037819 */ /* 0x000fc800000006ff */
[----:B------:R-:W1:Y:S02]  /*4910*/  SYNCS.PHASECHK.TRANS64.TRYWAIT P0, [UR4], R3 ;  /* 0x00000003ff0075a7 */ /* 0x000e640008001104 */
[----:B-1----:R-:W-:Y:S05]  /*4920*/  @!P0 BRA `(.L_x_87) ;  /* 0x0000006400b48947 */ /* 0x002fea0003800000 */
.L_x_207:
[----:B------:R-:W-:Y:S01]  /*4930*/  NOP ;  /* 0x0000000000007918 */ /* 0x000fe20000000000 */
[----:B-1----:R-:W1:Y:S01]  /*4940*/  LDS R0, [UR8+0x14] ;  /* 0x00001408ff007984 */ /* 0x002e620008000800 */
[----:B------:R-:W-:Y:S01]  /*4950*/  ULOP3.LUT UR4, UR24, 0xffff, URZ, 0xc0, !UPT ;  /* 0x0000ffff18047892 */ /* 0x000fe2000f8ec0ff */
[----:B------:R-:W-:Y:S01]  /*4960*/  UMOV UR5, 0xffff ;  /* 0x0000ffff00057882 */ /* 0x000fe20000000000 */
[----:B------:R-:W-:Y:S02]  /*4970*/  UMOV UR6, 0x1 ;  /* 0x0000000100067882 */ /* 0x000fe40000000000 */
[----:B------:R-:W-:-:S04]  /*4980*/  USHF.R.U32.HI UR4, URZ, 0x5, UR4 ;  /* 0x00000005ff047899 */ /* 0x000fc80008011604 */
[----:B------:R-:W-:Y:S02]  /*4990*/  USHF.L.U32 UR5, UR5, UR4, URZ ;  /* 0x0000000405057299 */ /* 0x000fe400080006ff */
[----:B------:R-:W-:-:S04]  /*49a0*/  USHF.L.U32 UR4, UR6, UR4, URZ ;  /* 0x0000000406047299 */ /* 0x000fc800080006ff */
[----:B-1----:R-:W-:-:S04]  /*49b0*/  LOP3.LUT R0, R0, UR5, RZ, 0xc0, !PT ;  /* 0x0000000500007c12 */ /* 0x002fc8000f8ec0ff */
[----:B------:R-:W-:-:S13]  /*49c0*/  ISETP.NE.AND P0, PT, R0, UR5, PT ;  /* 0x0000000500007c0c */ /* 0x000fda000bf05270 */
[----:B------:R-:W-:Y:S05]  /*49d0*/  @P0 BRA `(.L_x_88) ;  /* 0x0000000000580947 */ /* 0x000fea0003800000 */
[----:B------:R-:W1:Y:S02]  /*49e0*/  LDS R0, [UR8+0x18] ;  /* 0x00001808ff007984 */ /* 0x000e640008000800 */
[----:B-1----:R-:W-:-:S04]  /*49f0*/  LOP3.LUT R0, R0, UR4, RZ, 0xc0, !PT ;  /* 0x0000000400007c12 */ /* 0x002fc8000f8ec0ff */
[----:B------:R-:W-:-:S13]  /*4a00*/  ISETP.NE.AND P0, PT, R0, UR4, PT ;  /* 0x0000000400007c0c */ /* 0x000fda000bf05270 */
[----:B------:R-:W-:Y:S05]  /*4a10*/  @P0 BRA `(.L_x_89) ;  /* 0x00000000003c0947 */ /* 0x000fea0003800000 */
[----:B------:R-:W1:Y:S01]  /*4a20*/  S2R R2, SR_LANEID ;  /* 0x0000000000027919 */ /* 0x000e620000000000 */
[----:B------:R-:W-:Y:S01]  /*4a30*/  ULOP3.LUT UR5, URZ, UR5, URZ, 0x33, !UPT ;  /* 0x00000005ff057292 */ /* 0x000fe2000f8e33ff */
[----:B------:R-:W-:Y:S01]  /*4a40*/  LOP3.LUT R4, RZ, UR4, RZ, 0x33, !PT ;  /* 0x00000004ff047c12 */ /* 0x000fe2000f8e33ff */
[----:B------:R-:W-:Y:S02]  /*4a50*/  VOTEU.ANY UR4, UPT, PT ;  /* 0x0000000000047886 */ /* 0x000fe400038e0100 */
[----:B------:R-:W-:Y:S01]  /*4a60*/  UFLO.U32 UR4, UR4 ;  /* 0x00000004000472bd */ /* 0x000fe200080e0000 */
[----:B------:R-:W2:Y:S01]  /*4a70*/  REDUX UR6, R4 ;  /* 0x00000000040673c4 */ /* 0x000ea20000000000 */
[----:B------:R-:W-:-:S06]  /*4a80*/  IMAD.U32 R0, RZ, RZ, UR5 ;  /* 0x00000005ff007e24 */ /* 0x000fcc000f8e00ff */
[----:B------:R4:W-:Y:S01]  /*4a90*/  UTCATOMSWS.AND URZ, UR5 ;  /* 0x0000000500ff79e3 */ /* 0x0009e20008000000 */
[----:B------:R-:W3:Y:S01]  /*4aa0*/  REDUX UR7, R0 ;  /* 0x00000000000773c4 */ /* 0x000ee20000000000 */
[----:B-1----:R-:W-:Y:S01]  /*4ab0*/  ISETP.EQ.U32.AND P0, PT, R2, UR4, PT ;  /* 0x0000000402007c0c */ /* 0x002fe2000bf02070 */
[----:B--2---:R-:W-:Y:S01]  /*4ac0*/  IMAD.U32 R2, RZ, RZ, UR6 ;  /* 0x00000006ff027e24 */ /* 0x004fe2000f8e00ff */
[----:B---3--:R-:W-:-:S11]  /*4ad0*/  MOV R3, UR7 ;  /* 0x0000000700037c02 */ /* 0x008fd60008000f00 */
[----:B------:R4:W-:Y:S04]  /*4ae0*/  @P0 ATOMS.AND RZ, [UR8+0x14], R3 ;  /* 0x00001403ffff098c */ /* 0x0009e8000a800008 */
[----:B------:R4:W-:Y:S01]  /*4af0*/  @P0 ATOMS.AND RZ, [UR8+0x18], R2 ;  /* 0x00001802ffff098c */ /* 0x0009e2000a800008 */
[----:B------:R-:W-:Y:S05]  /*4b00*/  BRA `(.L_x_90) ;  /* 0x0000000000147947 */ /* 0x000fea0003800000 */
.L_x_89:
[----:B------:R-:W-:Y:S02]  /*4b10*/  MOV R2, 0x4b30 ;  /* 0x00004b3000027802 */ /* 0x000fe40000000f00 */
[----:B---3-5:R-:W-:Y:S05]  /*4b20*/  CALL.REL.NOINC `($__internal_0_$__cuda_sm10x_tcgen05_guardrail_trap_col_being_dealloced_not_returned_by_alloc) ;  /* 0x0000006800987944 */ /* 0x028fea0003c00000 */
[----:B------:R-:W-:Y:S05]  /*4b30*/  BRA `(.L_x_90) ;  /* 0x0000000000087947 */ /* 0x000fea0003800000 */
.L_x_88:
[----:B------:R-:W-:Y:S02]  /*4b40*/  MOV R2, 0x4b60 ;  /* 0x00004b6000027802 */ /* 0x000fe40000000f00 */
[----:B---3-5:R-:W-:Y:S05]  /*4b50*/  CALL.REL.NOINC `($__internal_2_$__cuda_sm10x_tcgen05_guardrail_trap_unallocated_columns_being_dealloced) ;  /* 0x0000006800a47944 */ /* 0x028fea0003c00000 */
.L_x_90:
[----:B------:R-:W-:Y:S01]  /*4b60*/  NOP ;  /* 0x0000000000007918 */ /* 0x000fe20000000000 */
[----:B----4-:R-:W-:Y:S05]  /*4b70*/  EXIT ;  /* 0x000000000000794d */ /* 0x010fea0003800000 */
.L_x_72:
[----:B------:R-:W-:-:S09]  /*4b80*/  UISETP.NE.OR UP0, UPT, UR21, 0x3, !UP3 ;  /* 0x000000031500788c */ /* 0x000fd2000df05670 */
[----:B------:R-:W-:Y:S05]  /*4b90*/  BRA.U UP0, `(.L_x_91) ;  /* 0x0000001100547547 */ /* 0x000fea000b800000 */
[----:B------:R-:W1:Y:S01]  /*4ba0*/  S2UR UR10, SR_CgaCtaId ;  /* 0x00000000000a79c3 */ /* 0x000e620000008800 */
[----:B------:R-:W2:Y:S01]  /*4bb0*/  LDCU UR31, c[0x0][0x370] ;  /* 0x00006e00ff1f77ac */ /* 0x000ea20008000800 */
[----:B------:R-:W-:Y:S02]  /*4bc0*/  HFMA2 R13, -RZ, RZ, 0, 0 ;  /* 0x00000000ff0d7431 */ /* 0x000fe400000001ff */
[----:B------:R-:W-:Y:S01]  /*4bd0*/  IMAD.MOV.U32 R15, RZ, RZ, 0x1 ;  /* 0x00000001ff0f7424 */ /* 0x000fe200078e00ff */
[----:B------:R-:W-:Y:S01]  /*4be0*/  MOV R7, 0x1000 ;  /* 0x0000100000077802 */ /* 0x000fe20000000f00 */
[----:B------:R-:W2:Y:S01]  /*4bf0*/  LDCU.128 UR44, c[0x0][0xb10] ;  /* 0x00016200ff2c77ac */ /* 0x000ea20008000c00 */
[----:B------:R-:W-:Y:S01]  /*4c00*/  IMAD.MOV.U32 R14, RZ, RZ, RZ ;  /* 0x000000ffff0e7224 */ /* 0x000fe200078e00ff */
[----:B------:R-:W3:Y:S01]  /*4c10*/  LDC.64 R16, c[0x0][0x348] ;  /* 0x0000d200ff107b82 */ /* 0x000ee20000000a00 */
[----:B------:R-:W4:Y:S01]  /*4c20*/  LDCU UR30, c[0x0][0x374] ;  /* 0x00006e80ff1e77ac */ /* 0x000f220008000800 */
[----:B------:R-:W1:Y:S06]  /*4c30*/  LDCU UR15, c[0x0][0xb0c] ;  /* 0x00016180ff0f77ac */ /* 0x000e6c0008000800 */
[----:B------:R-:W3:Y:S01]  /*4c40*/  LDC.64 R2, c[0x0][0x888] ;  /* 0x00022200ff027b82 */ /* 0x000ee20000000a00 */
[----:B------:R-:W3:Y:S01]  /*4c50*/  LDCU UR49, c[0x0][0xb20] ;  /* 0x00016400ff3177ac */ /* 0x000ee20008000800 */
[----:B------:R-:W3:Y:S06]  /*4c60*/  LDCU UR4, c[0x0][0xb30] ;  /* 0x00016600ff0477ac */ /* 0x000eec0008000800 */
[----:B------:R-:W3:Y:S01]  /*4c70*/  LDC.64 R4, c[0x0][0x890] ;  /* 0x00022400ff047b82 */ /* 0x000ee20000000a00 */
[----:B------:R-:W-:Y:S01]  /*4c80*/  UMOV UR21, 0x400 ;  /* 0x0000040000157882 */ /* 0x000fe20000000000 */
[----:B--2---:R-:W-:-:S02]  /*4c90*/  UIMAD.WIDE.U32 UR6, UR31, UR44, URZ ;  /* 0x0000002c1f0672a5 */ /* 0x004fc4000f8e00ff */
[----:B----4-:R-:W-:Y:S02]  /*4ca0*/  UIMAD.WIDE.U32 UR8, UR30, UR47, URZ ;  /* 0x0000002f1e0872a5 */ /* 0x010fe4000f8e00ff */
[----:B-1----:R-:W-:Y:S02]  /*4cb0*/  ULEA UR21, UR10, UR21, 0x18 ;  /* 0x000000150a157291 */ /* 0x002fe4000f8ec0ff */
[----:B------:R-:W-:Y:S02]  /*4cc0*/  UPLOP3.LUT UP3, UPT, UPT, UPT, UPT, 0x40, 0x4 ;  /* 0x000000000004789c */ /* 0x000fe40003f6e870 */
[----:B------:R-:W-:Y:S02]  /*4cd0*/  UIADD3 UR37, UPT, UPT, UR21, 0x158, URZ ;  /* 0x0000015815257890 */ /* 0x000fe4000fffe0ff */
[----:B------:R-:W-:Y:S02]  /*4ce0*/  UIADD3 UR33, UPT, UPT, UR21, 0x140, URZ ;  /* 0x0000014015217890 */ /* 0x000fe4000fffe0ff */
[----:B------:R-:W-:-:S02]  /*4cf0*/  UIADD3 UR25, UPT, UPT, UR21, 0x148, URZ ;  /* 0x0000014815197890 */ /* 0x000fc4000fffe0ff */
[----:B------:R-:W-:Y:S01]  /*4d00*/  UIADD3 UR17, UPT, UPT, UR21, 0x150, URZ ;  /* 0x0000015015117890 */ /* 0x000fe2000fffe0ff */
[----:B------:R-:W-:Y:S01]  /*4d10*/  UMOV UR6, UR7 ;  /* 0x0000000700067c82 */ /* 0x000fe20008000000 */
[----:B------:R-:W-:Y:S01]  /*4d20*/  UMOV UR41, UR9 ;  /* 0x0000000900297c82 */ /* 0x000fe20008000000 */
[----:B------:R-:W-:Y:S02]  /*4d30*/  UISETP.GE.AND UP0, UPT, UR42, 0x1, UPT ;  /* 0x000000012a00788c */ /* 0x000fe4000bf06270 */
[----:B------:R-:W-:Y:S01]  /*4d40*/  UISETP.NE.AND UP4, UPT, UR42, 0x1, UPT ;  /* 0x000000012a00788c */ /* 0x000fe2000bf85270 */
[----:B------:R-:W1:Y:S01]  /*4d50*/  LDCU.64 UR22, c[0x0][0xb28] ;  /* 0x00016500ff1677ac */ /* 0x000e620008000a00 */
[----:B------:R-:W-:Y:S02]  /*4d60*/  UISETP.NE.AND UP6, UPT, UR15, 0x1, UPT ;  /* 0x000000010f00788c */ /* 0x000fe4000bfc5270 */
[----:B------:R-:W-:Y:S02]  /*4d70*/  UISETP.NE.AND UP5, UPT, UR46, 0x1, UPT ;  /* 0x000000012e00788c */ /* 0x000fe4000bfa5270 */
[----:B------:R-:W-:-:S02]  /*4d80*/  UPRMT UR37, UR10, 0x654, UR37 ;  /* 0x000006540a257896 */ /* 0x000fc40008000025 */
[----:B------:R-:W-:Y:S02]  /*4d90*/  USHF.R.U32.HI UR43, URZ, UR45, UR6 ;  /* 0x0000002dff2b7299 */ /* 0x000fe40008011606 */
[----:B------:R-:W-:Y:S02]  /*4da0*/  UPRMT UR40, UR10, 0x654, UR33 ;  /* 0x000006540a287896 */ /* 0x000fe40008000021 */
[----:B------:R-:W-:Y:S02]  /*4db0*/  UPRMT UR39, UR10, 0x654, UR25 ;  /* 0x000006540a277896 */ /* 0x000fe40008000019 */
[----:B------:R-:W-:Y:S02]  /*4dc0*/  UPRMT UR38, UR10, 0x654, UR17 ;  /* 0x000006540a267896 */ /* 0x000fe40008000011 */
[----:B---3--:R-:W-:Y:S02]  /*4dd0*/  USHF.R.U32.HI UR41, URZ, UR49, UR41 ;  /* 0x00000031ff297299 */ /* 0x008fe40008011629 */
[----:B------:R-:W-:-:S11]  /*4de0*/  UISETP.NE.AND UP2, UPT, UR4, 0x1, UPT ;  /* 0x000000010400788c */ /* 0x000fd6000bf45270 */
.L_x_102:
[C---:B------:R-:W-:Y:S02]  /*4df0*/  LEA R12, R14.reuse, UR21, 0x3 ;  /* 0x000000150e0c7c11 */ /* 0x040fe4000f8e18ff */
[----:B------:R-:W-:Y:S02]  /*4e00*/  SHF.L.U32 R9, R13, 0x1f, RZ ;  /* 0x0000001f0d097819 */ /* 0x000fe400000006ff */
[----:B------:R-:W-:Y:S02]  /*4e10*/  LEA R10, R14, UR21, 0x4 ;  /* 0x000000150e0a7c11 */ /* 0x000fe4000f8e20ff */
[----:B--2---:R-:W2:Y:S02]  /*4e20*/  SYNCS.PHASECHK.TRANS64.TRYWAIT P0, [R12+URZ+0x190], R9 ;  /* 0x000190090c0075a7 */ /* 0x004ea400080011ff */
[----:B--2---:R-:W-:Y:S05]  /*4e30*/  @!P0 BRA `(.L_x_92) ;  /* 0x0000006000888947 */ /* 0x004fea0003800000 */
.L_x_208:
[----:B--2---:R-:W2:Y:S01]  /*4e40*/  LDS.128 R8, [R10+0x220] ;  /* 0x000220000a087984 */ /* 0x004ea20000000c00 */
[----:B------:R-:W-:Y:S01]  /*4e50*/  UISETP.GE.AND UP0, UPT, UR42, 0x1, UPT ;  /* 0x000000012a00788c */ /* 0x000fe2000bf06270 */
[----:B------:R-:W-:Y:S01]  /*4e60*/  @!PT LDS RZ, [RZ] ;  /* 0x00000000fffff984 */ /* 0x000fe20000000800 */
[----:B------:R-:W-:Y:S01]  /*4e70*/  @!PT LDS RZ, [RZ] ;  /* 0x00000000fffff984 */ /* 0x000fe20000000800 */
[----:B------:R-:W-:Y:S01]  /*4e80*/  @!PT LDS RZ, [RZ] ;  /* 0x00000000fffff984 */ /* 0x000fe20000000800 */
[----:B------:R-:W-:Y:S01]  /*4e90*/  @!PT LDS RZ, [RZ] ;  /* 0x00000000fffff984 */ /* 0x000fe20000000800 */
[----:B------:R3:W-:Y:S06]  /*4ea0*/  MEMBAR.ALL.CTA ;  /* 0x0000000000007992 */ /* 0x0007ec0000008000 */
[----:B---3--:R-:W3:Y:S01]  /*4eb0*/  FENCE.VIEW.ASYNC.S ;  /* 0x00000000000073c6 */ /* 0x008ee20000000000 */
[----:B--2---:R-:W-:Y:S11]  /*4ec0*/  LOP3.LUT P0, RZ, R10, 0x1, RZ, 0xc0, !PT ;  /* 0x000000010aff7812 */ /* 0x004ff6000780c0ff */
[----:B------:R-:W-:Y:S02]  /*4ed0*/  @!UPT UIADD3 URZ, UPT, UPT, URZ, URZ, URZ ;  /* 0x000000fffffff290 */ /* 0x000fe4000fffe0ff */
[----:B---3--:R-:W-:Y:S01]  /*4ee0*/  VOTEU.ANY UP1, P0 ;  /* 0x0000000000ff7886 */ /* 0x008fe20000020100 */
[----:B------:R-:W-:Y:S11]  /*4ef0*/  PLOP3.LUT P0, PT, PT, PT, UP1, 0x80, 0x8 ;  /* 0x000000000008781c */ /* 0x000ff60003f0f018 */
[----:B------:R-:W-:Y:S02]  /*4f00*/  @!UPT UIADD3 URZ, UPT, UPT, URZ, URZ, URZ ;  /* 0x000000fffffff290 */ /* 0x000fe4000fffe0ff */
[----:B------:R-:W-:Y:S02]  /*4f10*/  @P0 SHF.R.U32.HI R0, RZ, 0x10, R9 ;  /* 0x00000010ff000819 */ /* 0x000fe40000011609 */
[----:B------:R-:W-:Y:S02]  /*4f20*/  @P0 MOV R6, R8 ;  /* 0x0000000800060202 */ /* 0x000fe40000000f00 */
[----:B------:R-:W-:Y:S01]  /*4f30*/  @P0 R2UR UR4, R0 ;  /* 0x00000000000402ca */ /* 0x000fe200000e0000 */
[----:B------:R-:W-:Y:S01]  /*4f40*/  VIADD R0, R12, 0x1a0 ;  /* 0x000001a00c007836 */ /* 0x000fe20000000000 */
[----:B------:R-:W-:Y:S02]  /*4f50*/  @P0 LOP3.LUT R8, R9, 0xffff, RZ, 0xc0, !PT ;  /* 0x0000ffff09080812 */ /* 0x000fe400078ec0ff */
[----:B------:R-:W-:Y:S02]  /*4f60*/  @P0 R2UR UR6, R6 ;  /* 0x00000000060602ca */ /* 0x000fe400000e0000 */
[----:B------:R-:W-:Y:S02]  /*4f70*/  PRMT R0, RZ, 0x654, R0 ;  /* 0x00000654ff007816 */ /* 0x000fe40000000000 */
[----:B------:R-:W-:Y:S02]  /*4f80*/  @P0 R2UR UR5, R8 ;  /* 0x00000000080502ca */ /* 0x000fe400000e0000 */
[----:B------:R2:W-:Y:S03]  /*4f90*/  SYNCS.ARRIVE.TRANS64.RED.A1T0 RZ, [R0+URZ], RZ ;  /* 0x000000ff00ff79a7 */ /* 0x0005e600081004ff */
[----:B------:R-:W-:Y:S04]  /*4fa0*/  @UP1 UMOV UR29, UR4 ;  /* 0x00000004001d1c82 */ /* 0x000fe80008000000 */
[----:B------:R-:W-:Y:S04]  /*4fb0*/  @UP1 UMOV UR14, UR6 ;  /* 0x00000006000e1c82 */ /* 0x000fe80008000000 */
[----:B------:R-:W-:Y:S01]  /*4fc0*/  @UP1 UMOV UR13, UR5 ;  /* 0x00000005000d1c82 */ /* 0x000fe20008000000 */
[----:B------:R-:W-:Y:S05]  /*4fd0*/  BRA.U !UP0, `(.L_x_93) ;  /* 0x0000000108a47547 */ /* 0x000fea000b800000 */
[----:B------:R-:W-:Y:S02]  /*4fe0*/  UIMAD.WIDE.U32 UR18, UR13, UR47, URZ ;  /* 0x0000002f0d1272a5 */ /* 0x000fe4000f8e00ff */
[----:B------:R-:W-:Y:S02]  /*4ff0*/  UIMAD.WIDE.U32 UR26, UR14, UR44, URZ ;  /* 0x0000002c0e1a72a5 */ /* 0x000fe4000f8e00ff */
[----:B------:R-:W-:Y:S02]  /*5000*/  USEL UR4, UR30, UR41, !UP5 ;  /* 0x000000291e047287 */ /* 0x000fe4000e800000 */
[----:B------:R-:W-:Y:S02]  /*5010*/  USEL UR7, UR31, UR43, !UP6 ;  /* 0x0000002b1f077287 */ /* 0x000fe4000f000000 */
[----:B-1----:R-:W-:Y:S02]  /*5020*/  UIMAD.WIDE.U32 UR8, UR4, UR22, URZ ;  /* 0x00000016040872a5 */ /* 0x002fe4000f8e00ff */
[----:B------:R-:W-:Y:S01]  /*5030*/  UIMAD.WIDE.U32 UR10, UR7, UR22, URZ ;  /* 0x00000016070a72a5 */ /* 0x000fe2000f8e00ff */
[----:B------:R-:W-:Y:S02]  /*5040*/  UMOV UR5, UR19 ;  /* 0x0000001300057c82 */ /* 0x000fe40008000000 */
[----:B------:R-:W-:Y:S03]  /*5050*/  USHF.R.U32.HI UR6, URZ, UR49, UR5 ;  /* 0x00000031ff067299 */ /* 0x000fe60008011605 */
[----:B------:R-:W-:Y:S01]  /*5060*/  UMOV UR5, UR27 ;  /* 0x0000001b00057c82 */ /* 0x000fe20008000000 */
[----:B------:R-:W-:Y:S02]  /*5070*/  USEL UR6, UR13, UR6, !UP5 ;  /* 0x000000060d067287 */ /* 0x000fe4000e800000 */
[----:B------:R-:W-:Y:S03]  /*5080*/  USHF.R.U32.HI UR12, URZ, UR45, UR5 ;  /* 0x0000002dff0c7299 */ /* 0x000fe60008011605 */
[----:B------:R-:W-:Y:S02]  /*5090*/  UMOV UR5, UR9 ;  /* 0x0000000900057c82 */ /* 0x000fe40008000000 */
[----:B------:R-:W-:Y:S03]  /*50a0*/  @UP4 USHF.R.U32.HI UR4, URZ, UR23, UR5 ;  /* 0x00000017ff044299 */ /* 0x000fe60008011605 */
[----:B------:R-:W-:Y:S01]  /*50b0*/  UMOV UR5, UR11 ;  /* 0x0000000b00057c82 */ /* 0x000fe20008000000 */
[----:B------:R-:W-:Y:S02]  /*50c0*/  UIMAD UR4, UR42, UR4, URZ ;  /* 0x000000042a0472a4 */ /* 0x000fe4000f8e02ff */
[----:B------:R-:W-:Y:S02]  /*50d0*/  @UP4 USHF.R.U32.HI UR7, URZ, UR23, UR5 ;  /* 0x00000017ff074299 */ /* 0x000fe40008011605 */
[----:B------:R-:W-:Y:S02]  /*50e0*/  UIMAD.WIDE.U32 UR10, UR6, UR22, URZ ;  /* 0x00000016060a72a5 */ /* 0x000fe4000f8e00ff */
[----:B------:R-:W-:Y:S02]  /*50f0*/  USEL UR5, UR14, UR12, !UP6 ;  /* 0x0000000c0e057287 */ /* 0x000fe4000f000000 */
[----:B------:R-:W-:Y:S02]  /*5100*/  UIMAD UR8, UR42, UR7, URZ ;  /* 0x000000072a0872a4 */ /* 0x000fe4000f8e02ff */
[----:B------:R-:W-:Y:S03]  /*5110*/  UISETP.GE.AND UP0, UPT, UR6, UR4, UPT ;  /* 0x000000040600728c */ /* 0x000fe6000bf06270 */
[----:B------:R-:W-:Y:S01]  /*5120*/  UMOV UR4, UR11 ;  /* 0x0000000b00047c82 */ /* 0x000fe20008000000 */
[----:B------:R-:W-:Y:S02]  /*5130*/  UISETP.GE.OR UP0, UPT, UR5, UR8, UP0 ;  /* 0x000000080500728c */ /* 0x000fe40008706670 */
[----:B------:R-:W-:Y:S02]  /*5140*/  USHF.R.U32.HI UR4, URZ, UR23, UR4 ;  /* 0x00000017ff047299 */ /* 0x000fe40008011604 */
[----:B------:R-:W-:Y:S02]  /*5150*/  UIMAD.WIDE.U32 UR8, UR5, UR22, URZ ;  /* 0x00000016050872a5 */ /* 0x000fe4000f8e00ff */
[----:B------:R-:W-:Y:S04]  /*5160*/  USEL UR10, UR6, UR4, !UP4 ;  /* 0x00000004060a7287 */ /* 0x000fe8000e000000 */
[----:B------:R-:W-:Y:S01]  /*5170*/  UIADD3 UR11, UPT, UPT, -UR10, URZ, URZ ;  /* 0x000000ff0a0b7290 */ /* 0x000fe2000fffe1ff */
[----:B------:R-:W-:Y:S02]  /*5180*/  @!UP0 UMOV UR4, UR9 ;  /* 0x0000000900048c82 */ /* 0x000fe40008000000 */
[----:B------:R-:W-:Y:S02]  /*5190*/  @!UP0 USHF.R.U32.HI UR4, URZ, UR23, UR4 ;  /* 0x00000017ff048299 */ /* 0x000fe40008011604 */
[----:B------:R-:W-:Y:S02]  /*51a0*/  UIMAD UR8, UR42, UR11, UR6 ;  /* 0x0000000b2a0872a4 */ /* 0x000fe4000f8e0206 */
[----:B------:R-:W-:Y:S04]  /*51b0*/  @!UP0 USEL UR4, UR5, UR4, !UP4 ;  /* 0x0000000405048287 */ /* 0x000fe8000e000000 */
[----:B------:R-:W-:Y:S02]  /*51c0*/  @!UP0 UIMAD UR8, UR7, UR8, UR4 ;  /* 0x00000008070882a4 */ /* 0x000fe4000f8e0204 */
[----:B------:R-:W-:Y:S02]  /*51d0*/  @!UP0 UIADD3 UR9, UPT, UPT, UR10, -UR4, URZ ;  /* 0x800000040a098290 */ /* 0x000fe4000fffe0ff */
[----:B------:R-:W-:Y:S02]  /*51e0*/  UIADD3 UR4, UPT, UPT, -UR5, URZ, URZ ;  /* 0x000000ff05047290 */ /* 0x000fe4000fffe1ff */
[----:B------:R-:W-:Y:S02]  /*51f0*/  UIADD3 UR7, UPT, UPT, -UR6, URZ, URZ ;  /* 0x000000ff06077290 */ /* 0x000fe4000fffe1ff */
[----:B------:R-:W-:Y:S02]  /*5200*/  @!UP0 UIMAD UR6, UR9, UR42, UR5 ;  /* 0x0000002a090682a4 */ /* 0x000fe4000f8e0205 */
[----:B------:R-:W-:Y:S02]  /*5210*/  UIMAD UR14, UR15, UR4, UR14 ;  /* 0x000000040f0e72a4 */ /* 0x000fe4000f8e020e */
[----:B------:R-:W-:Y:S01]  /*5220*/  UIMAD UR13, UR46, UR7, UR13 ;  /* 0x000000072e0d72a4 */ /* 0x000fe2000f8e020d */
[----:B------:R-:W-:Y:S02]  /*5230*/  @!UP0 UMOV UR5, UR8 ;  /* 0x0000000800058c82 */ /* 0x000fe40008000000 */
[----:B------:R-:W-:Y:S02]  /*5240*/  UIMAD UR14, UR5, UR15, UR14 ;  /* 0x0000000f050e72a4 */ /* 0x000fe4000f8e020e */
[----:B------:R-:W-:Y:S11]  /*5250*/  UIMAD UR13, UR6, UR46, UR13 ;  /* 0x0000002e060d72a4 */ /* 0x000ff6000f8e020d */
[----:B------:R-:W-:Y:S01]  /*5260*/  @!UPT UIADD3 URZ, UPT, UPT, URZ, URZ, URZ ;  /* 0x000000fffffff290 */ /* 0x000fe2000fffe0ff */
.L_x_93:
[----:B------:R-:W3:Y:S01]  /*5270*/  @!UP2 LDCU.128 UR8, c[0x0][0xb10] ;  /* 0x00016200ff08a7ac */ /* 0x000ee20008000c00 */
[C---:B------:R-:W-:Y:S02]  /*5280*/  ISETP.NE.U32.AND P1, PT, R4.reuse, RZ, PT ;  /* 0x000000ff0400720c */ /* 0x040fe40003f25070 */
[----:B------:R-:W-:Y:S02]  /*5290*/  ISETP.NE.U32.AND P0, PT, R4, RZ, PT ;  /* 0x000000ff0400720c */ /* 0x000fe40003f05070 */
[C---:B------:R-:W-:Y:S02]  /*52a0*/  ISETP.NE.AND.EX P1, PT, R5.reuse, RZ, PT, P1 ;  /* 0x000000ff0500720c */ /* 0x040fe40003f25310 */
[----:B------:R-:W-:Y:S01]  /*52b0*/  ISETP.NE.AND.EX P0, PT, R5, RZ, PT, P0 ;  /* 0x000000ff0500720c */ /* 0x000fe20003f05300 */
[----:B------:R-:W4:Y:S01]  /*52c0*/  @!UP2 LDCU UR5, c[0x0][0xb0c] ;  /* 0x00016180ff05a7ac */ /* 0x000f220008000800 */
[----:B------:R-:W-:Y:S01]  /*52d0*/  SHF.L.U32 R9, R15, 0x1f, RZ ;  /* 0x0000001f0f097819 */ /* 0x000fe200000006ff */
[----:B------:R-:W-:Y:S02]  /*52e0*/  USHF.L.U32 UR35, UR16, 0x6, URZ ;  /* 0x0000000610237899 */ /* 0x000fe400080006ff */
[----:B------:R-:W-:Y:S02]  /*52f0*/  USHF.L.U32 UR34, UR20, 0x8, URZ ;  /* 0x0000000814227899 */ /* 0x000fe400080006ff */
[----:B---3--:R-:W-:Y:S07]  /*5300*/  UIMAD.WIDE.U32 UR6, UR14, UR8, URZ ;  /* 0x000000080e0672a5 */ /* 0x008fee000f8e00ff */
[----:B------:R-:W-:Y:S01]  /*5310*/  @!UP2 UMOV UR4, UR7 ;  /* 0x000000070004ac82 */ /* 0x000fe20008000000 */
[----:B----4-:R-:W-:Y:S02]  /*5320*/  @!UP2 UISETP.NE.AND UP0, UPT, UR5, 0x1, UPT ;  /* 0x000000010500a88c */ /* 0x010fe4000bf05270 */
[----:B------:R-:W-:Y:S02]  /*5330*/  @!UP2 USHF.R.U32.HI UR4, URZ, UR9, UR4 ;  /* 0x00000009ff04a299 */ /* 0x000fe40008011604 */
[----:B------:R-:W-:Y:S02]  /*5340*/  UIMAD.WIDE.U32 UR6, UR13, UR11, URZ ;  /* 0x0000000b0d0672a5 */ /* 0x000fe4000f8e00ff */
[----:B------:R-:W-:Y:S02]  /*5350*/  @!UP2 USEL UR8, UR14, UR4, !UP0 ;  /* 0x000000040e08a287 */ /* 0x000fe4000c000000 */
[----:B------:R-:W-:Y:S03]  /*5360*/  @!UP2 UISETP.NE.AND UP0, UPT, UR10, 0x1, UPT ;  /* 0x000000010a00a88c */ /* 0x000fe6000bf05270 */
[----:B------:R-:W-:Y:S02]  /*5370*/  @!UP2 UMOV UR6, UR7 ;  /* 0x000000070006ac82 */ /* 0x000fe40008000000 */
[----:B------:R-:W3:Y:S02]  /*5380*/  @!UP2 LDCU UR4, c[0x0][0xb20] ;  /* 0x00016400ff04a7ac */ /* 0x000ee40008000800 */
[----:B---3--:R-:W-:Y:S04]  /*5390*/  @!UP2 USHF.R.U32.HI UR6, URZ, UR4, UR6 ;  /* 0x00000004ff06a299 */ /* 0x008fe80008011606 */
[----:B------:R-:W-:Y:S04]  /*53a0*/  @!UP2 USEL UR6, UR13, UR6, !UP0 ;  /* 0x000000060d06a287 */ /* 0x000fe8000c000000 */
[----:B------:R-:W-:Y:S02]  /*53b0*/  @!UP2 UIADD3 UR4, UPT, UPT, -UR8, UR6, URZ ;  /* 0x000000060804a290 */ /* 0x000fe4000fffe1ff */
[----:B------:R-:W-:Y:S02]  /*53c0*/  @!UP2 UIADD3 UR6, UPT, UPT, UR8, -UR6, URZ ;  /* 0x800000060806a290 */ /* 0x000fe4000fffe0ff */
[----:B------:R-:W-:Y:S02]  /*53d0*/  @!UP2 UIMAD UR14, UR4, UR5, UR14 ;  /* 0x00000005040ea2a4 */ /* 0x000fe4000f8e020e */
[----:B------:R-:W-:Y:S01]  /*53e0*/  @!UP2 UIMAD UR13, UR6, UR10, UR13 ;  /* 0x0000000a060da2a4 */ /* 0x000fe2000f8e020d */
[----:B------:R-:W-:Y:S11]  /*53f0*/  BRA.U UP3, `(.L_x_94) ;  /* 0x0000000103107547 */ /* 0x000ff6000b800000 */
[----:B--2---:R-:W-:Y:S04]  /*5400*/  MOV R0, UR48 ;  /* 0x0000003000007c02 */ /* 0x004fe80008000f00 */
[----:B------:R-:W-:Y:S04]  /*5410*/  SHF.L.U32 R11, R0, 0x1f, RZ ;  /* 0x0000001f000b7819 */ /* 0x000fe800000006ff */
[----:B------:R-:W2:Y:S02]  /*5420*/  SYNCS.PHASECHK.TRANS64.TRYWAIT P2, [UR21+0x188], R11 ;  /* 0x0001880bff0075a7 */ /* 0x000ea40008041115 */
[----:B--2---:R-:W-:Y:S05]  /*5430*/  @!P2 BRA `(.L_x_95) ;  /* 0x0000005c001ca947 */ /* 0x004fea0003800000 */
.L_x_94:
[----:B------:R-:W-:Y:S05]  /*5440*/  @!P1 BRA `(.L_x_96) ;  /* 0x0000000000309947 */ /* 0x000fea0003800000 */
[----:B------:R-:W-:Y:S01]  /*5450*/  ISETP.NE.U32.AND P1, PT, R2, RZ, PT ;  /* 0x000000ff0200720c */ /* 0x000fe20003f25070 */
[----:B------:R-:W3:Y:S01]  /*5460*/  LDCU.64 UR4, c[0x0][0x358] ;  /* 0x00006b00ff0477ac */ /* 0x000ee20008000a00 */
[----:B------:R-:W-:Y:S02]  /*5470*/  IMAD.MOV.U32 R89, RZ, RZ, 0x1 ;  /* 0x00000001ff597424 */ /* 0x000fe400078e00ff */
[----:B------:R-:W-:Y:S11]  /*5480*/  ISETP.NE.AND.EX P1, PT, R3, RZ, PT, P1 ;  /* 0x000000ff0300720c */ /* 0x000ff60003f25310 */
[----:B------:R-:W-:Y:S02]  /*5490*/  @!UPT UIADD3 URZ, UPT, UPT, URZ, URZ, URZ ;  /* 0x000000fffffff290 */ /* 0x000fe4000fffe0ff */
[----:B--2---:R-:W2:Y:S01]  /*54a0*/  @P1 LDC.64 R10, c[0x0][0x888] ;  /* 0x00022200ff0a1b82 */ /* 0x004ea20000000a00 */
[----:B------:R-:W-:Y:S04]  /*54b0*/  @P1 IMAD R0, R4, UR36, RZ ;  /* 0x0000002404001c24 */ /* 0x000fe8000f8e02ff */
[----:B--2---:R-:W-:Y:S04]  /*54c0*/  @P1 IMAD.WIDE R10, R0, 0x4, R10 ;  /* 0x00000004000a1825 */ /* 0x004fe800078e020a */
[----:B------:R-:W-:Y:S01]  /*54d0*/  HFMA2 R0, -RZ, RZ, 0, 5.9604644775390625e-08 ;  /* 0x00000001ff007431 */ /* 0x000fe200000001ff */
[----:B---3-5:R3:W5:Y:S04]  /*54e0*/  @P1 LDG.E R41, desc[UR4][R10.64] ;  /* 0x000000040a291981 */ /* 0x028768000c1e1900 */
[----:B------:R-:W-:Y:S01]  /*54f0*/  @!P1 PRMT R89, R0, 0x7610, R89 ;  /* 0x0000761000599816 */ /* 0x000fe20000000059 */
[----:B---3--:R-:W4:Y:S06]  /*5500*/  @!P1 LDC R41, c[0x0][0x880] ;  /* 0x00022000ff299b82 */ /* 0x008f2c0000000800 */
.L_x_96:
[----:B----45:R-:W-:Y:S01]  /*5510*/  @!P0 FSETP.EQ.AND P1, PT, R41, RZ, PT ;  /* 0x000000ff2900820b */ /* 0x030fe20003f22000 */
[----:B------:R-:W-:Y:S01]  /*5520*/  @!UPT UIADD3 URZ, UPT, UPT, URZ, URZ, URZ ;  /* 0x000000fffffff290 */ /* 0x000fe2000fffe0ff */
[----:B------:R-:W-:Y:S11]  /*5530*/  @!P0 BRA `(.L_x_97) ;  /* 0x0000000000188947 */ /* 0x000ff60003800000 */
[----:B------:R-:W-:Y:S02]  /*5540*/  LOP3.LUT P0, RZ, R89, 0xff, RZ, 0xc0, !PT ;  /* 0x000000ff59ff7812 */ /* 0x000fe4000780c0ff */
[----:B------:R-:W-:Y:S04]  /*5550*/  ISETP.NE.U32.AND P1, PT, R2, RZ, PT ;  /* 0x000000ff0200720c */ /* 0x000fe80003f25070 */
[----:B------:R-:W-:Y:S04]  /*5560*/  ISETP.NE.AND.EX P1, PT, R3, RZ, PT, P1 ;  /* 0x000000ff0300720c */ /* 0x000fe80003f25310 */
[----:B------:R-:W-:Y:S03]  /*5570*/  PLOP3.LUT P1, PT, P1, PT, PT, 0x8, 0x80 ;  /* 0x000000000080781c */ /* 0x000fe60000f2e170 */
[----:B------:R-:W-:Y:S11]  /*5580*/  @P0 FSETP.EQ.AND P1, PT, R41, RZ, PT ;  /* 0x000000ff2900020b */ /* 0x000ff60003f22000 */
[----:B------:R-:W-:Y:S02]  /*5590*/  @!UPT UIADD3 URZ, UPT, UPT, URZ, URZ, URZ ;  /* 0x000000fffffff290 */ /* 0x000fe4000fffe0ff */
.L_x_97:
[----:B------:R-:W3:Y:S01]  /*55a0*/  SYNCS.PHASECHK.TRANS64.TRYWAIT P2, [UR21+0x160], R9 ;  /* 0x00016009ff0075a7 */ /* 0x000ee20008041115 */
[----:B------:R-:W-:Y:S04]  /*55b0*/  ELECT P0, URZ, PT ;  /* 0x0000000000ff782f */ /* 0x000fe80003800000 */
[----:B------:R-:W-:Y:S11]  /*55c0*/  PLOP3.LUT P1, PT, P1, P0, PT, 0xf2, 0x2f ;  /* 0x00000000002f781c */ /* 0x000ff60000f21e72 */
[----:B------:R-:W-:Y:S02]  /*55d0*/  @!UPT UIADD3 URZ, UPT, UPT, URZ, URZ, URZ ;  /* 0x000000fffffff290 */ /* 0x000fe4000fffe0ff */
[----:B------:R-:W-:Y:S05]  /*55e0*/  @!P1 IADD3 R8, P0, PT, R16, 0x580, RZ ;  /* 0x0000058010089810 */ /* 0x000fea0007f1e0ff */
[----:B------:R-:W-:Y:S01]  /*55f0*/  @!P1 IMAD.X R6, RZ, RZ, R17, P0 ;  /* 0x000000ffff069224 */ /* 0x000fe200000e0611 */
[----:B---3--:R-:W-:Y:S07]  /*5600*/  @!P2 BRA `(.L_x_98) ;  /* 0x0000005800c0a947 */ /* 0x008fee0003800000 */
.L_x_211:
[----:B------:R-:W-:Y:S01]  /*5610*/  @!P1 R2UR UR5, R8 ;  /* 0x00000000080592ca */ /* 0x000fe200000e0000 */
[----:B------:R-:W-:Y:S01]  /*5620*/  VOTEU.ALL UP0, P1 ;  /* 0x0000000000ff7886 */ /* 0x000fe20000800000 */
[----:B------:R-:W-:Y:S01]  /*5630*/  @!P1 R2UR UR4, R6 ;  /* 0x00000000060492ca */ /* 0x000fe200000e0000 */
[----:B--2---:R-:W-:Y:S01]  /*5640*/  @!P1 IMAD.MOV.U32 R0, RZ, RZ, 0x1000 ;  /* 0x00001000ff009424 */ /* 0x004fe200078e00ff */
[----:B------:R-:W-:Y:S01]  /*5650*/  UMOV UR6, 0x0 ;  /* 0x0000000000067882 */ /* 0x000fe20000000000 */
[----:B------:R-:W-:Y:S01]  /*5660*/  UMOV UR7, 0x10000000 ;  /* 0x1000000000077882 */ /* 0x000fe20000000000 */
[----:B------:R-:W-:Y:S01]  /*5670*/  @!UP0 UIADD3 UR32, UPT, UPT, UR21, 0x400, URZ ;  /* 0x0000040015208890 */ /* 0x000fe2000fffe0ff */
[----:B------:R-:W-:Y:S01]  /*5680*/  @!P1 IADD3 R8, P0, PT, R16, 0x580, RZ ;  /* 0x0000058010089810 */ /* 0x000fe20007f1e0ff */
[----:B------:R-:W-:Y:S04]  /*5690*/  VOTEU.ALL UP0, P1 ;  /* 0x0000000000ff7886 */ /* 0x000fe80000800000 */
[----:B------:R-:W-:Y:S02]  /*56a0*/  @!P1 IMAD.X R6, RZ, RZ, R17, P0 ;  /* 0x000000ffff069224 */ /* 0x000fe400000e0611 */
[----:B------:R-:W-:Y:S02]  /*56b0*/  IMAD.U32 R10, RZ, RZ, UR5 ;  /* 0x00000005ff0a7e24 */ /* 0x000fe4000f8e00ff */
[----:B------:R-:W-:Y:S03]  /*56c0*/  IMAD.U32 R11, RZ, RZ, UR4 ;  /* 0x00000004ff0b7e24 */ /* 0x000fe6000f8e00ff */
[----:B------:R-:W-:Y:S02]  /*56d0*/  @!P1 R2UR UR4, R10 ;  /* 0x000000000a0492ca */ /* 0x000fe400000e0000 */
[----:B------:R-:W-:Y:S11]  /*56e0*/  @!P1 R2UR UR5, R11 ;  /* 0x000000000b0592ca */ /* 0x000ff600000e0000 */
[----:B------:R-:W-:Y:S02]  /*56f0*/  @!UPT UIADD3 URZ, UPT, UPT, URZ, URZ, URZ ;  /* 0x000000fffffff290 */ /* 0x000fe4000fffe0ff */
[----:B------:R2:W-:Y:S01]  /*5700*/  @!UP0 UTMALDG.3D [UR32], [UR4], desc[UR6] ;  /* 0x00000620040085b4 */ /* 0x0005e20008011000 */
[----:B------:R2:W-:Y:S01]  /*5710*/  @!P1 SYNCS.ARRIVE.TRANS64.RED.A0TR RZ, [UR21+0x140], R0 ;  /* 0x00014000ffff99a7 */ /* 0x0005e20008300415 */
[----:B------:R-:W-:Y:S01]  /*5720*/  SYNCS.ARRIVE.TRANS64.RED.A1T0 RZ, [UR40], RZ ;  /* 0x000000ffffff79a7 */ /* 0x000fe20008100428 */
[----:B------:R-:W3:Y:S02]  /*5730*/  SYNCS.PHASECHK.TRANS64.TRYWAIT P2, [UR21+0x168], R9 ;  /* 0x00016809ff0075a7 */ /* 0x000ee40008041115 */
[----:B--23--:R-:W-:Y:S05]  /*5740*/  @!P2 BRA `(.L_x_99) ;  /* 0x000000580088a947 */ /* 0x00cfea0003800000 */
.L_x_213:
        /* <DEDUP_REMOVED lines=8> */
[----:B------:R-:W-:Y:S01]  /*57d0*/  @!UP0 UIADD3 UR24, UPT, UPT, UR21, 0x1400, URZ ;  /* 0x0000140015188890 */ /* 0x000fe2000fffe0ff */
[----:B------:R-:W-:Y:S01]  /*57e0*/  VOTEU.ALL UP0, P1 ;  /* 0x0000000000ff7886 */ /* 0x000fe20000800000 */
[----:B------:R-:W-:Y:S01]  /*57f0*/  UMOV UR27, UR35 ;  /* 0x00000023001b7c82 */ /* 0x000fe20008000000 */
[----:B------:R-:W-:Y:S02]  /*5800*/  UMOV UR28, UR36 ;  /* 0x00000024001c7c82 */ /* 0x000fe40008000000 */
[----:B------:R-:W-:Y:S02]  /*5810*/  IMAD.U32 R10, RZ, RZ, UR5 ;  /* 0x00000005ff0a7e24 */ /* 0x000fe4000f8e00ff */
[----:B------:R-:W-:Y:S02]  /*5820*/  IMAD.U32 R11, RZ, RZ, UR4 ;  /* 0x00000004ff0b7e24 */ /* 0x000fe4000f8e00ff */
[----:B------:R-:W-:Y:S01]  /*5830*/  @!P1 IMAD.X R6, RZ, RZ, R17, P0 ;  /* 0x000000ffff069224 */ /* 0x000fe200000e0611 */
        /* <DEDUP_REMOVED lines=8> */
.L_x_215:
[----:B------:R-:W-:Y:S01]  /*58c0*/  @!P1 R2UR UR5, R8 ;  /* 0x00000000080592ca */ /* 0x000fe200000e0000 */
[----:B------:R-:W-:Y:S01]  /*58d0*/  VOTEU.ALL UP0, P1 ;  /* 0x0000000000ff7886 */ /* 0x000fe20000800000 */
[----:B------:R-:W-:Y:S01]  /*58e0*/  @!P1 R2UR UR4, R6 ;  /* 0x00000000060492ca */ /* 0x000fe200000e0000 */
[----:B--2---:R-:W-:Y:S01]  /*58f0*/  @!P1 IMAD.MOV.U32 R0, RZ, RZ, 0x1000 ;  /* 0x00001000ff009424 */ /* 0x004fe200078e00ff */
[----:B------:R-:W-:Y:S01]  /*5900*/  UMOV UR6, 0x0 ;  /* 0x0000000000067882 */ /* 0x000fe20000000000 */
[----:B------:R-:W-:Y:S01]  /*5910*/  UMOV UR7, 0x10000000 ;  /* 0x1000000000077882 */ /* 0x000fe20000000000 */
[----:B------:R-:W-:Y:S01]  /*5920*/  @!UP0 UIADD3 UR18, UPT, UPT, UR34, 0x80, URZ ;  /* 0x0000008022128890 */ /* 0x000fe2000fffe0ff */
[----:B------:R-:W-:Y:S01]  /*5930*/  VIADD R14, R14, 0x1 ;  /* 0x000000010e0e7836 */ /* 0x000fe20000000000 */
[----:B------:R-:W-:Y:S01]  /*5940*/  @!UP0 UIADD3 UR16, UPT, UPT, UR21, 0x2400, URZ ;  /* 0x0000240015108890 */ /* 0x000fe2000fffe0ff */
[----:B------:R-:W-:Y:S01]  /*5950*/  VOTEU.ALL UP0, P1 ;  /* 0x0000000000ff7886 */ /* 0x000fe20000800000 */
[----:B------:R-:W-:Y:S01]  /*5960*/  UMOV UR19, UR35 ;  /* 0x0000002300137c82 */ /* 0x000fe20008000000 */
[----:B------:R-:W-:Y:S02]  /*5970*/  UMOV UR20, UR36 ;  /* 0x0000002400147c82 */ /* 0x000fe40008000000 */
        /* <DEDUP_REMOVED lines=10> */
.L_x_217:
[----:B------:R-:W-:Y:S01]  /*5a20*/  @!P1 IADD3 R6, P0, PT, R16, 0x580, RZ ;  /* 0x0000058010069810 */ /* 0x000fe20007f1e0ff */
[----:B------:R-:W-:Y:S01]  /*5a30*/  VOTEU.ALL UP0, P1 ;  /* 0x0000000000ff7886 */ /* 0x000fe20000800000 */
[----:B------:R-:W-:Y:S01]  /*5a40*/  UMOV UR6, 0x0 ;  /* 0x0000000000067882 */ /* 0x000fe20000000000 */
[----:B------:R-:W-:Y:S01]  /*5a50*/  UMOV UR7, 0x10000000 ;  /* 0x1000000000077882 */ /* 0x000fe20000000000 */
[----:B------:R-:W-:Y:S01]  /*5a60*/  @!P1 R2UR UR5, R6 ;  /* 0x00000000060592ca */ /* 0x000fe200000e0000 */
[----:B--2---:R-:W-:Y:S01]  /*5a70*/  @!P1 IMAD.X R0, RZ, RZ, R17, P0 ;  /* 0x000000ffff009224 */ /* 0x004fe200000e0611 */
[----:B------:R-:W-:Y:S01]  /*5a80*/  @!UP0 UIADD3 UR10, UPT, UPT, UR34, 0xc0, URZ ;  /* 0x000000c0220a8890 */ /* 0x000fe2000fffe0ff */
[----:B------:R-:W-:Y:S01]  /*5a90*/  ISETP.NE.AND P0, PT, R14, 0x2, PT ;  /* 0x000000020e00780c */ /* 0x000fe20003f05270 */
[----:B------:R-:W-:Y:S01]  /*5aa0*/  @!UP0 UIADD3 UR8, UPT, UPT, UR21, 0x3400, URZ ;  /* 0x0000340015088890 */ /* 0x000fe2000fffe0ff */
[----:B------:R-:W-:Y:S01]  /*5ab0*/  LOP3.LUT R15, R15, 0x1, RZ, 0x3c, !PT ;  /* 0x000000010f0f7812 */ /* 0x000fe200078e3cff */
[----:B------:R-:W-:Y:S01]  /*5ac0*/  @!UP0 UIADD3 UR9, UPT, UPT, UR21, 0x158, URZ ;  /* 0x0000015815098890 */ /* 0x000fe2000fffe0ff */
[----:B------:R-:W-:Y:S01]  /*5ad0*/  @!P1 R2UR UR4, R0 ;  /* 0x00000000000492ca */ /* 0x000fe200000e0000 */
[----:B------:R-:W-:Y:S01]  /*5ae0*/  VOTEU.ALL UP0, P1 ;  /* 0x0000000000ff7886 */ /* 0x000fe20000800000 */
[----:B------:R-:W-:Y:S01]  /*5af0*/  UMOV UR11, UR35 ;  /* 0x00000023000b7c82 */ /* 0x000fe20008000000 */
[----:B------:R-:W-:Y:S01]  /*5b00*/  UMOV UR12, UR36 ;  /* 0x00000024000c7c82 */ /* 0x000fe20008000000 */
[----:B------:R-:W-:Y:S01]  /*5b10*/  SEL R0, RZ, 0x1, P0 ;  /* 0x00000001ff007807 */ /* 0x000fe20000000000 */
[----:B------:R-:W-:Y:S01]  /*5b20*/  UIADD3 UR20, UPT, UPT, UR13, UR62, URZ ;  /* 0x0000003e0d147290 */ /* 0x000fe2000fffe0ff */
[----:B------:R-:W-:Y:S01]  /*5b30*/  IMAD.U32 R8, RZ, RZ, UR5 ;  /* 0x00000005ff087e24 */ /* 0x000fe2000f8e00ff */
[----:B------:R-:W-:Y:S01]  /*5b40*/  SEL R14, R14, RZ, P0 ;  /* 0x000000ff0e0e7207 */ /* 0x000fe20000000000 */
[----:B------:R-:W-:Y:S01]  /*5b50*/  UIADD3 UR16, UPT, UPT, UR14, UR59, URZ ;  /* 0x0000003b0e107290 */ /* 0x000fe2000fffe0ff */
[----:B------:R-:W-:Y:S01]  /*5b60*/  LOP3.LUT R13, R13, R0, RZ, 0x3c, !PT ;  /* 0x000000000d0d7212 */ /* 0x000fe200078e3cff */
[----:B------:R-:W-:Y:S01]  /*5b70*/  UPLOP3.LUT UP3, UPT, UPT, UPT, UPT, 0x80, 0x8 ;  /* 0x000000000008789c */ /* 0x000fe20003f6f070 */
[----:B------:R-:W-:Y:S02]  /*5b80*/  UMOV UR36, UR29 ;  /* 0x0000001d00247c82 */ /* 0x000fe40008000000 */
[----:B------:R-:W-:Y:S01]  /*5b90*/  IMAD.U32 R9, RZ, RZ, UR4 ;  /* 0x00000004ff097e24 */ /* 0x000fe2000f8e00ff */
[----:B------:R-:W-:Y:S04]  /*5ba0*/  @!P1 R2UR UR4, R8 ;  /* 0x00000000080492ca */ /* 0x000fe800000e0000 */
[----:B------:R-:W-:Y:S11]  /*5bb0*/  @!P1 R2UR UR5, R9 ;  /* 0x00000000090592ca */ /* 0x000ff600000e0000 */
[----:B------:R-:W-:Y:S02]  /*5bc0*/  @!UPT UIADD3 URZ, UPT, UPT, URZ, URZ, URZ ;  /* 0x000000fffffff290 */ /* 0x000fe4000fffe0ff */
[----:B------:R2:W-:Y:S01]  /*5bd0*/  @!UP0 UTMALDG.3D [UR8], [UR4], desc[UR6] ;  /* 0x00000608040085b4 */ /* 0x0005e20008011000 */
[----:B------:R2:W-:Y:S01]  /*5be0*/  @!P1 SYNCS.ARRIVE.TRANS64.RED.A0TR RZ, [UR21+0x158], R7 ;  /* 0x00015807ffff99a7 */ /* 0x0005e20008300415 */
[----:B------:R-:W-:Y:S01]  /*5bf0*/  SYNCS.ARRIVE.TRANS64.RED.A1T0 RZ, [UR37], RZ ;  /* 0x000000ffffff79a7 */ /* 0x000fe20008100425 */
[----:B------:R-:W-:Y:S05]  /*5c00*/  BRA.U UP1, `(.L_x_102) ;  /* 0xfffffff101787547 */ /* 0x000fea000b83ffff */
[----:B------:R-:W-:-:S04]  /*5c10*/  SHF.L.U32 R3, R15, 0x1f, RZ ;  /* 0x0000001f0f037819 */ /* 0x000fc800000006ff */
[----:B------:R-:W3:Y:S02]  /*5c20*/  SYNCS.PHASECHK.TRANS64.TRYWAIT P0, [UR21+0x160], R3 ;  /* 0x00016003ff0075a7 */ /* 0x000ee40008001115 */
[----:B---3--:R-:W-:Y:S05]  /*5c30*/  @!P0 BRA `(.L_x_103) ;  /* 0x0000005400948947 */ /* 0x008fea0003800000 */
.L_x_219:
[----:B------:R-:W4:Y:S02]  /*5c40*/  SYNCS.PHASECHK.TRANS64.TRYWAIT P0, [UR21+0x168], R3 ;  /* 0x00016803ff0075a7 */ /* 0x000f240008001115 */
[----:B----4-:R-:W-:Y:S05]  /*5c50*/  @!P0 BRA `(.L_x_104) ;  /* 0x0000005400a48947 */ /* 0x010fea0003800000 */
.L_x_221:
[----:B------:R-:W4:Y:S02]  /*5c60*/  SYNCS.PHASECHK.TRANS64.TRYWAIT P0, [UR21+0x170], R3 ;  /* 0x00017003ff0075a7 */ /* 0x000f240008001115 */
[----:B----4-:R-:W-:Y:S05]  /*5c70*/  @!P0 BRA `(.L_x_105) ;  /* 0x0000005400b48947 */ /* 0x010fea0003800000 */
.L_x_223:
[----:B---3--:R-:W-:-:S07]  /*5c80*/  MOV R0, UR21 ;  /* 0x0000001500007c02 */ /* 0x008fce0008000f00 */
.L_x_106:
[----:B---3--:R-:W-:-:S04]  /*5c90*/  SHF.L.U32 R3, R15, 0x1f, RZ ;  /* 0x0000001f0f037819 */ /* 0x008fc800000006ff */
[----:B------:R3:W4:Y:S03]  /*5ca0*/  SYNCS.PHASECHK.TRANS64.TRYWAIT P0, [R0+URZ+0x178], R3 ;  /* 0x00017803000075a7 */ /* 0x00072600080011ff */
[----:B----4-:R-:W-:Y:S05]  /*5cb0*/  @!P0 NANOSLEEP.SYNCS 0x989680 ;  /* 0x009896800000895d */ /* 0x010fea0003900000 */
[----:B------:R-:W4:Y:S02]  /*5cc0*/  @!P0 SYNCS.PHASECHK.TRANS64 P0, [R0+URZ+0x178], R3 ;  /* 0x00017803000085a7 */ /* 0x000f2400080010ff */
[----:B-12-4-:R-:W-:Y:S05]  /*5cd0*/  @P0 EXIT ;  /* 0x000000000000094d */ /* 0x016fea0003800000 */
[----:B------:R-:W-:Y:S05]  /*5ce0*/  BRA `(.L_x_106) ;  /* 0xfffffffc00e87947 */ /* 0x000fea000383ffff */
.L_x_91:
[----:B------:R-:W-:-:S06]  /*5cf0*/  UISETP.GE.AND UP0, UPT, UR21, 0x4, UPT ;  /* 0x000000041500788c */ /* 0x000fcc000bf06270 */
[----:B------:R-:W-:-:S13]  /*5d00*/  PLOP3.LUT P0, PT, PT, PT, UP0, 0x80, 0x8 ;  /* 0x000000000008781c */ /* 0x000fda0003f0f008 */
[----:B------:R-:W-:Y:S05]  /*5d10*/  @!P0 EXIT ;  /* 0x000000000000894d */ /* 0x000fea0003800000 */
[----:B------:R-:W1:Y:S08]  /*5d20*/  S2UR UR4, SR_CgaCtaId ;  /* 0x00000000000479c3 */ /* 0x000e700000008800 */
[----:B------:R-:W-:Y:S01]  /*5d30*/  BAR.SYNC.DEFER_BLOCKING 0x6, 0xa0 ;  /* 0x0182800000007b1d */ /* 0x000fe20000010000 */
[C---:B------:R-:W-:Y:S01]  /*5d40*/  IMAD.SHL.U32 R7, R97.reuse, 0x40, RZ ;  /* 0x0000004061077824 */ /* 0x040fe200078e00ff */
[C---:B------:R-:W-:Y:S01]  /*5d50*/  LOP3.LUT R99, R97.reuse, 0x60, RZ, 0xc0, !PT ;  /* 0x0000006061637812 */ /* 0x040fe200078ec0ff */
[----:B------:R-:W-:-:S02]  /*5d60*/  IMAD.SHL.U32 R88, R97, 0x20, RZ ;  /* 0x0000002061587824 */ /* 0x000fc400078e00ff */
[----:B------:R-:W-:Y:S02]  /*5d70*/  HFMA2 R36, -RZ, RZ, 0, 0 ;  /* 0x00000000ff247431 */ /* 0x000fe400000001ff */
[----:B------:R-:W-:Y:S01]  /*5d80*/  IMAD.SHL.U32 R4, R97, 0x2, RZ ;  /* 0x0000000261047824 */ /* 0x000fe200078e00ff */
[----:B------:R-:W-:Y:S01]  /*5d90*/  UMOV UR44, 0x400 ;  /* 0x00000400002c7882 */ /* 0x000fe20000000000 */
[----:B------:R-:W2:Y:S01]  /*5da0*/  LDC.64 R84, c[0x0][0x888] ;  /* 0x00022200ff547b82 */ /* 0x000ea20000000a00 */
[----:B------:R-:W-:Y:S01]  /*5db0*/  LOP3.LUT R5, R7, 0x180, RZ, 0xc0, !PT ;  /* 0x0000018007057812 */ /* 0x000fe200078ec0ff */
[----:B------:R-:W-:Y:S01]  /*5dc0*/  IMAD.U32 R37, R97, 0x10000, RZ ;  /* 0x0001000061257824 */ /* 0x000fe200078e00ff */
[----:B------:R-:W-:Y:S01]  /*5dd0*/  LOP3.LUT R88, R88, 0xc00, RZ, 0xc0, !PT ;  /* 0x00000c0058587812 */ /* 0x000fe200078ec0ff */
[----:B------:R-:W-:Y:S01]  /*5de0*/  IMAD.MOV.U32 R96, RZ, RZ, RZ ;  /* 0x000000ffff607224 */ /* 0x000fe200078e00ff */
[----:B------:R-:W-:Y:S01]  /*5df0*/  LOP3.LUT R4, R5, 0x20, R4, 0xf8, !PT ;  /* 0x0000002005047812 */ /* 0x000fe200078ef804 */
[----:B------:R-:W-:Y:S01]  /*5e00*/  IMAD.SHL.U32 R5, R97, 0x8, RZ ;  /* 0x0000000861057824 */ /* 0x000fe200078e00ff */
[----:B------:R-:W-:Y:S01]  /*5e10*/  LOP3.LUT R88, R88, 0x40, R7, 0xf8, !PT ;  /* 0x0000004058587812 */ /* 0x000fe200078ef807 */
[----:B------:R-:W3:Y:S01]  /*5e20*/  LDC.64 R86, c[0x0][0x890] ;  /* 0x00022400ff567b82 */ /* 0x000ee20000000a00 */
[----:B------:R-:W-:Y:S01]  /*5e30*/  LOP3.LUT R37, R37, 0x600000, RZ, 0xc0, !PT ;  /* 0x0060000025257812 */ /* 0x000fe200078ec0ff */
[----:B------:R-:W-:Y:S01]  /*5e40*/  IMAD.MOV.U32 R91, RZ, RZ, RZ ;  /* 0x000000ffff5b7224 */ /* 0x000fe200078e00ff */
[----:B------:R-:W-:-:S02]  /*5e50*/  LOP3.LUT R5, R4, 0x30, R5, 0x78, !PT ;  /* 0x0000003004057812 */ /* 0x000fc400078e7805 */
[----:B------:R-:W-:Y:S02]  /*5e60*/  CS2R R94, SRZ ;  /* 0x00000000005e7805 */ /* 0x000fe4000001ff00 */
[----:B------:R-:W-:Y:S01]  /*5e70*/  LOP3.LUT R88, R88, 0x200, R7, 0xf8, !PT ;  /* 0x0000020058587812 */ /* 0x000fe200078ef807 */
[----:B------:R-:W-:Y:S01]  /*5e80*/  IMAD.MOV.U32 R93, RZ, RZ, RZ ;  /* 0x000000ffff5d7224 */ /* 0x000fe200078e00ff */
[----:B------:R-:W-:Y:S01]  /*5e90*/  LOP3.LUT R97, R97, 0x2, RZ, 0xc0, !PT ;  /* 0x0000000261617812 */ /* 0x000fe200078ec0ff */
[----:B-1----:R-:W-:Y:S01]  /*5ea0*/  ULEA UR44, UR4, UR44, 0x18 ;  /* 0x0000002c042c7291 */ /* 0x002fe2000f8ec0ff */
[----:B------:R-:W1:Y:S01]  /*5eb0*/  LDC.64 R82, c[0x0][0x8b0] ;  /* 0x00022c00ff527b82 */ /* 0x000e620000000a00 */
[----:B------:R-:W-:Y:S01]  /*5ec0*/  LOP3.LUT R88, R88, R5, RZ, 0xfc, !PT ;  /* 0x0000000558587212 */ /* 0x000fe200078efcff */
[----:B------:R-:W4:Y:S01]  /*5ed0*/  LDCU UR57, c[0x0][0x370] ;  /* 0x00006e00ff3977ac */ /* 0x000f220008000800 */
[----:B------:R-:W-:Y:S01]  /*5ee0*/  IADD3 R92, PT, PT, -R97, RZ, RZ ;  /* 0x000000ff615c7210 */ /* 0x000fe20007ffe1ff */
[----:B------:R-:W-:-:S04]  /*5ef0*/  UIADD3 UR4, UPT, UPT, UR44, 0x4400, URZ ;  /* 0x000044002c047890 */ /* 0x000fc8000fffe0ff */
[----:B------:R-:W4:Y:S01]  /*5f00*/  LDS R0, [UR44+0x240] ;  /* 0x0002402cff007984 */ /* 0x000f220008000800 */
[----:B------:R-:W1:Y:S01]  /*5f10*/  LDC.64 R80, c[0x0][0x8a8] ;  /* 0x00022a00ff507b82 */ /* 0x000e620000000a00 */
[----:B------:R-:W1:Y:S01]  /*5f20*/  LDCU.64 UR60, c[0x0][0x348] ;  /* 0x00006900ff3c77ac */ /* 0x000e620008000a00 */
[----:B------:R-:W-:Y:S01]  /*5f30*/  IMAD.U32 R98, RZ, RZ, UR4 ;  /* 0x00000004ff627e24 */ /* 0x000fe2000f8e00ff */
[----:B------:R-:W1:Y:S01]  /*5f40*/  LDCU UR43, c[0x0][0xb0c] ;  /* 0x00016180ff2b77ac */ /* 0x000e620008000800 */
[----:B------:R-:W1:Y:S01]  /*5f50*/  LDCU UR39, c[0x0][0xb30] ;  /* 0x00016600ff2777ac */ /* 0x000e620008000800 */
[----:B------:R-:W1:Y:S01]  /*5f60*/  LDCU.64 UR46, c[0x0][0x888] ;  /* 0x00011100ff2e77ac */ /* 0x000e620008000a00 */
[----:B------:R-:W1:Y:S01]  /*5f70*/  LDCU.64 UR40, c[0x0][0xb28] ;  /* 0x00016500ff2877ac */ /* 0x000e620008000a00 */
[----:B------:R-:W1:Y:S01]  /*5f80*/  LDCU.128 UR52, c[0x0][0xb10] ;  /* 0x00016200ff3477ac */ /* 0x000e620008000c00 */
[----:B------:R-:W1:Y:S01]  /*5f90*/  LDCU UR56, c[0x0][0x374] ;  /* 0x00006e80ff3877ac */ /* 0x000e620008000800 */
[----:B------:R-:W-:Y:S01]  /*5fa0*/  UIADD3 UR63, UPT, UPT, UR44, 0x400, URZ ;  /* 0x000004002c3f7890 */ /* 0x000fe2000fffe0ff */
[----:B--234-:R-:W-:-:S11]  /*5fb0*/  IMAD.IADD R37, R0, 0x1, R37 ;  /* 0x0000000100257824 */ /* 0x01cfd600078e0225 */
.L_x_148:
[C---:B------:R-:W-:Y:S02]  /*5fc0*/  LEA R3, R91.reuse, UR44, 0x3 ;  /* 0x0000002c5b037c11 */ /* 0x040fe4000f8e18ff */
[----:B------:R-:W-:Y:S02]  /*5fd0*/  SHF.L.U32 R0, R94, 0x1f, RZ ;  /* 0x0000001f5e007819 */ /* 0x000fe400000006ff */
[----:B------:R-:W-:Y:S02]  /*5fe0*/  LEA R5, R91, UR44, 0x4 ;  /* 0x0000002c5b057c11 */ /* 0x000fe4000f8e20ff */
[----:B------:R-:W2:Y:S02]  /*5ff0*/  SYNCS.PHASECHK.TRANS64.TRYWAIT P0, [R3+URZ+0x190], R0 ;  /* 0x00019000030075a7 */ /* 0x000ea400080011ff */
[----:B-12---:R-:W-:Y:S05]  /*6000*/  @!P0 BRA `(.L_x_107) ;  /* 0x0000005000e88947 */ /* 0x006fea0003800000 */
.L_x_224:
[----:B------:R-:W3:Y:S01]  /*6010*/  LDS.128 R4, [R5+0x220] ;  /* 0x0002200005047984 */ /* 0x000ee20000000c00 */
[----:B------:R-:W-:Y:S01]  /*6020*/  UISETP.GE.AND UP0, UPT, UR42, 0x1, UPT ;  /* 0x000000012a00788c */ /* 0x000fe2000bf06270 */
[----:B------:R-:W-:Y:S01]  /*6030*/  @!PT LDS RZ, [RZ] ;  /* 0x00000000fffff984 */ /* 0x000fe20000000800 */
[----:B------:R-:W-:Y:S01]  /*6040*/  @!PT LDS RZ, [RZ] ;  /* 0x00000000fffff984 */ /* 0x000fe20000000800 */
[----:B------:R-:W-:Y:S01]  /*6050*/  @!PT LDS RZ, [RZ] ;  /* 0x00000000fffff984 */ /* 0x000fe20000000800 */
[----:B------:R-:W-:Y:S01]  /*6060*/  @!PT LDS RZ, [RZ] ;  /* 0x00000000fffff984 */ /* 0x000fe20000000800 */
[----:B------:R4:W-:Y:S06]  /*6070*/  MEMBAR.ALL.CTA ;  /* 0x0000000000007992 */ /* 0x0009ec0000008000 */
[----:B----4-:R-:W4:Y:S01]  /*6080*/  FENCE.VIEW.ASYNC.S ;  /* 0x00000000000073c6 */ /* 0x010f220000000000 */
[----:B---3--:R-:W-:Y:S11]  /*6090*/  LOP3.LUT P0, RZ, R6, 0x1, RZ, 0xc0, !PT ;  /* 0x0000000106ff7812 */ /* 0x008ff6000780c0ff */
[----:B------:R-:W-:Y:S02]  /*60a0*/  @!UPT UIADD3 URZ, UPT, UPT, URZ, URZ, URZ ;  /* 0x000000fffffff290 */ /* 0x000fe4000fffe0ff */
[----:B----4-:R-:W-:Y:S01]  /*60b0*/  VOTEU.ANY UP1, P0 ;  /* 0x0000000000ff7886 */ /* 0x010fe20000020100 */
[----:B------:R-:W-:Y:S01]  /*60c0*/  PLOP3.LUT P0, PT, PT, PT, UP1, 0x80, 0x8 ;  /* 0x000000000008781c */ /* 0x000fe20003f0f018 */
[----:B------:R-:W-:Y:S11]  /*60d0*/  UP2UR UR45, UPR, URZ, 0x2 ;  /* 0x00000002ff2d7883 */ /* 0x000ff60008000000 */
[----:B------:R-:W-:Y:S01]  /*60e0*/  @!UPT UIADD3 URZ, UPT, UPT, URZ, URZ, URZ ;  /* 0x000000fffffff290 */ /* 0x000fe2000fffe0ff */
[----:B--2---:R-:W-:Y:S02]  /*60f0*/  @P0 SHF.R.U32.HI R0, RZ, 0x10, R5 ;  /* 0x00000010ff000819 */ /* 0x004fe40000011605 */
        /* <DEDUP_REMOVED lines=12> */
[----:B------:R-:W3:Y:S01]  /*61c0*/  LDCU UR12, c[0x0][0xb20] ;  /* 0x00016400ff0c77ac */ /* 0x000ee20008000800 */
[----:B-1----:R-:W-:Y:S02]  /*61d0*/  UIMAD.WIDE.U32 UR4, UR56, UR55, URZ ;  /* 0x00000037380472a5 */ /* 0x002fe4000f8e00ff */
[----:B------:R-:W-:Y:S02]  /*61e0*/  UIMAD.WIDE.U32 UR6, UR57, UR52, URZ ;  /* 0x00000034390672a5 */ /* 0x000fe4000f8e00ff */
[----:B------:R-:W-:Y:S02]  /*61f0*/  UISETP.NE.AND UP0, UPT, UR54, 0x1, UPT ;  /* 0x000000013600788c */ /* 0x000fe4000bf05270 */
[----:B------:R-:W-:Y:S02]  /*6200*/  UIMAD.WIDE.U32 UR8, UR37, UR55, URZ ;  /* 0x00000037250872a5 */ /* 0x000fe4000f8e00ff */
[----:B------:R-:W-:Y:S02]  /*6210*/  UIMAD.WIDE.U32 UR10, UR38, UR52, URZ ;  /* 0x00000034260a72a5 */ /* 0x000fe4000f8e00ff */
[----:B------:R-:W-:Y:S02]  /*6220*/  UISETP.NE.AND UP1, UPT, UR43, 0x1, UPT ;  /* 0x000000012b00788c */ /* 0x000fe4000bf25270 */
[----:B------:R-:W-:Y:S01]  /*6230*/  UISETP.NE.AND UP2, UPT, UR42, 0x1, UPT ;  /* 0x000000012a00788c */ /* 0x000fe2000bf45270 */
[----:B------:R-:W-:Y:S02]  /*6240*/  UMOV UR4, UR5 ;  /* 0x0000000500047c82 */ /* 0x000fe40008000000 */
[----:B---3--:R-:W-:Y:S03]  /*6250*/  USHF.R.U32.HI UR5, URZ, UR12, UR4 ;  /* 0x0000000cff057299 */ /* 0x008fe60008011604 */
[----:B------:R-:W-:Y:S02]  /*6260*/  UMOV UR4, UR7 ;  /* 0x0000000700047c82 */ /* 0x000fe40008000000 */
[----:B------:R-:W-:Y:S02]  /*6270*/  USHF.R.U32.HI UR7, URZ, UR53, UR4 ;  /* 0x00000035ff077299 */ /* 0x000fe40008011604 */
[----:B------:R-:W-:Y:S02]  /*6280*/  USEL UR4, UR56, UR5, !UP0 ;  /* 0x0000000538047287 */ /* 0x000fe4000c000000 */
[----:B------:R-:W-:Y:S01]  /*6290*/  USEL UR7, UR57, UR7, !UP1 ;  /* 0x0000000739077287 */ /* 0x000fe2000c800000 */
[----:B------:R-:W-:Y:S01]  /*62a0*/  UMOV UR5, UR9 ;  /* 0x0000000900057c82 */ /* 0x000fe20008000000 */
[----:B------:R-:W-:Y:S02]  /*62b0*/  UIMAD.WIDE.U32 UR8, UR4, UR40, URZ ;  /* 0x00000028040872a5 */ /* 0x000fe4000f8e00ff */
[----:B------:R-:W-:Y:S03]  /*62c0*/  USHF.R.U32.HI UR6, URZ, UR12, UR5 ;  /* 0x0000000cff067299 */ /* 0x000fe60008011605 */
[----:B------:R-:W-:Y:S01]  /*62d0*/  UMOV UR5, UR11 ;  /* 0x0000000b00057c82 */ /* 0x000fe20008000000 */
[----:B------:R-:W-:Y:S02]  /*62e0*/  UIMAD.WIDE.U32 UR10, UR7, UR40, URZ ;  /* 0x00000028070a72a5 */ /* 0x000fe4000f8e00ff */
[----:B------:R-:W-:Y:S02]  /*62f0*/  USHF.R.U32.HI UR12, URZ, UR53, UR5 ;  /* 0x00000035ff0c7299 */ /* 0x000fe40008011605 */
[----:B------:R-:W-:Y:S01]  /*6300*/  USEL UR6, UR37, UR6, !UP0 ;  /* 0x0000000625067287 */ /* 0x000fe2000c000000 */
[----:B------:R-:W-:Y:S02]  /*6310*/  UMOV UR5, UR9 ;  /* 0x0000000900057c82 */ /* 0x000fe40008000000 */
[----:B------:R-:W-:Y:S01]  /*6320*/  UMOV UR10, UR11 ;  /* 0x0000000b000a7c82 */ /* 0x000fe20008000000 */
[----:B------:R-:W-:Y:S02]  /*6330*/  @UP2 USHF.R.U32.HI UR4, URZ, UR41, UR5 ;  /* 0x00000029ff042299 */ /* 0x000fe40008011605 */
[----:B------:R-:W-:Y:S02]  /*6340*/  @UP2 USHF.R.U32.HI UR7, URZ, UR41, UR10 ;  /* 0x00000029ff072299 */ /* 0x000fe4000801160a */
[----:B------:R-:W-:Y:S02]  /*6350*/  UIMAD UR4, UR42, UR4, URZ ;  /* 0x000000042a0472a4 */ /* 0x000fe4000f8e02ff */
        /* <DEDUP_REMOVED lines=8> */
[----:B------:R-:W-:Y:S02]  /*63e0*/  USEL UR11, UR6, UR4, !UP2 ;  /* 0x00000004060b7287 */ /* 0x000fe4000d000000 */
[----:B------:R-:W-:Y:S02]  /*63f0*/  UIADD3 UR8, UPT, UPT, -UR5, URZ, URZ ;  /* 0x000000ff05087290 */ /* 0x000fe4000fffe1ff */
[----:B------:R-:W-:Y:S01]  /*6400*/  UIADD3 UR10, UPT, UPT, -UR11, URZ, URZ ;  /* 0x000000ff0b0a7290 */ /* 0x000fe2000fffe1ff */
[----:B------:R-:W-:Y:S01]  /*6410*/  @!UP0 UMOV UR4, UR9 ;  /* 0x0000000900048c82 */ /* 0x000fe20008000000 */
[----:B------:R-:W-:Y:S02]  /*6420*/  UIADD3 UR9, UPT, UPT, -UR6, URZ, URZ ;  /* 0x000000ff06097290 */ /* 0x000fe4000fffe1ff */
[----:B------:R-:W-:Y:S02]  /*6430*/  @!UP0 USHF.R.U32.HI UR4, URZ, UR41, UR4 ;  /* 0x00000029ff048299 */ /* 0x000fe40008011604 */
[----:B------:R-:W-:Y:S02]  /*6440*/  UIMAD UR10, UR42, UR10, UR6 ;  /* 0x0000000a2a0a72a4 */ /* 0x000fe4000f8e0206 */
[----:B------:R-:W-:Y:S04]  /*6450*/  @!UP0 USEL UR4, UR5, UR4, !UP2 ;  /* 0x0000000405048287 */ /* 0x000fe8000d000000 */
[----:B------:R-:W-:Y:S02]  /*6460*/  @!UP0 UIMAD UR10, UR7, UR10, UR4 ;  /* 0x0000000a070a82a4 */ /* 0x000fe4000f8e0204 */
[----:B------:R-:W-:Y:S02]  /*6470*/  @!UP0 UIADD3 UR11, UPT, UPT, UR11, -UR4, URZ ;  /* 0x800000040b0b8290 */ /* 0x000fe4000fffe0ff */
[----:B------:R-:W-:Y:S02]  /*6480*/  UIMAD UR7, UR43, UR8, UR38 ;  /* 0x000000082b0772a4 */ /* 0x000fe4000f8e0226 */
[----:B------:R-:W-:Y:S02]  /*6490*/  @!UP0 UIMAD UR6, UR11, UR42, UR5 ;  /* 0x0000002a0b0682a4 */ /* 0x000fe4000f8e0205 */
[----:B------:R-:W-:Y:S01]  /*64a0*/  UIMAD UR4, UR54, UR9, UR37 ;  /* 0x00000009360472a4 */ /* 0x000fe2000f8e0225 */
[----:B------:R-:W-:Y:S02]  /*64b0*/  @!UP0 UMOV UR5, UR10 ;  /* 0x0000000a00058c82 */ /* 0x000fe40008000000 */
[----:B------:R-:W-:Y:S02]  /*64c0*/  UIMAD UR38, UR5, UR43, UR7 ;  /* 0x0000002b052672a4 */ /* 0x000fe4000f8e0207 */
[----:B------:R-:W-:Y:S11]  /*64d0*/  UIMAD UR37, UR6, UR54, UR4 ;  /* 0x00000036062572a4 */ /* 0x000ff6000f8e0204 */
[----:B------:R-:W-:Y:S01]  /*64e0*/  @!UPT UIADD3 URZ, UPT, UPT, URZ, URZ, URZ ;  /* 0x000000fffffff290 */ /* 0x000fe2000fffe0ff */
.L_x_108:
[----:B-1----:R-:W-:Y:S01]  /*64f0*/  UISETP.NE.AND UP0, UPT, UR39, 0x1, UPT ;  /* 0x000000012700788c */ /* 0x002fe2000bf05270 */
[----:B------:R-:W-:Y:S01]  /*6500*/  IADD3 R91, PT, PT, R91, 0x1, RZ ;  /* 0x000000015b5b7810 */ /* 0x000fe20007ffe0ff */
[----:B------:R-:W-:Y:S02]  /*6510*/  USHF.L.U32 UR50, UR16, 0x6, URZ ;  /* 0x0000000610327899 */ /* 0x000fe400080006ff */
[----:B------:R-:W-:Y:S07]  /*6520*/  USHF.L.U32 UR49, UR20, 0x8, URZ ;  /* 0x0000000814317899 */ /* 0x000fee00080006ff */
[----:B------:R-:W1:Y:S01]  /*6530*/  @!UP0 LDCU.128 UR12, c[0x0][0xb10] ;  /* 0x00016200ff0c87ac */ /* 0x000e620008000c00 */
[----:B------:R-:W3:Y:S01]  /*6540*/  @!UP0 LDCU UR5, c[0x0][0xb0c] ;  /* 0x00016180ff0587ac */ /* 0x000ee20008000800 */
[----:B------:R-:W4:Y:S01]  /*6550*/  @!UP0 LDCU UR10, c[0x0][0xb20] ;  /* 0x00016400ff0a87ac */ /* 0x000f220008000800 */
[----:B-1----:R-:W-:Y:S02]  /*6560*/  UIMAD.WIDE.U32 UR8, UR38, UR12, URZ ;  /* 0x0000000c260872a5 */ /* 0x002fe4000f8e00ff */
[----:B------:R-:W-:Y:S02]  /*6570*/  UIMAD.WIDE.U32 UR6, UR37, UR15, URZ ;  /* 0x0000000f250672a5 */ /* 0x000fe4000f8e00ff */
[----:B------:R-:W-:Y:S03]  /*6580*/  @!UP0 UISETP.NE.AND UP1, UPT, UR14, 0x1, UPT ;  /* 0x000000010e00888c */ /* 0x000fe6000bf25270 */
[----:B------:R-:W-:Y:S01]  /*6590*/  @!UP0 UMOV UR4, UR9 ;  /* 0x0000000900048c82 */ /* 0x000fe20008000000 */
[----:B---3--:R-:W-:Y:S02]  /*65a0*/  @!UP0 UISETP.NE.AND UP2, UPT, UR5, 0x1, UPT ;  /* 0x000000010500888c */ /* 0x008fe4000bf45270 */
[----:B------:R-:W-:Y:S01]  /*65b0*/  @!UP0 USHF.R.U32.HI UR4, URZ, UR13, UR4 ;  /* 0x0000000dff048299 */ /* 0x000fe20008011604 */
[----:B------:R-:W-:Y:S02]  /*65c0*/  @!UP0 UMOV UR6, UR7 ;  /* 0x0000000700068c82 */ /* 0x000fe40008000000 */
[----:B----4-:R-:W-:Y:S02]  /*65d0*/  @!UP0 USHF.R.U32.HI UR6, URZ, UR10, UR6 ;  /* 0x0000000aff068299 */ /* 0x010fe40008011606 */
[----:B------:R-:W-:Y:S02]  /*65e0*/  @!UP0 USEL UR7, UR38, UR4, !UP2 ;  /* 0x0000000426078287 */ /* 0x000fe4000d000000 */
[----:B------:R-:W-:Y:S04]  /*65f0*/  @!UP0 USEL UR6, UR37, UR6, !UP1 ;  /* 0x0000000625068287 */ /* 0x000fe8000c800000 */
[----:B------:R-:W-:Y:S02]  /*6600*/  @!UP0 UIADD3 UR4, UPT, UPT, -UR7, UR6, URZ ;  /* 0x0000000607048290 */ /* 0x000fe4000fffe1ff */
[----:B------:R-:W-:Y:S02]  /*6610*/  @!UP0 UIADD3 UR6, UPT, UPT, UR7, -UR6, URZ ;  /* 0x8000000607068290 */ /* 0x000fe4000fffe0ff */
[----:B------:R-:W-:Y:S02]  /*6620*/  @!UP0 UIMAD UR38, UR4, UR5, UR38 ;  /* 0x00000005042682a4 */ /* 0x000fe4000f8e0226 */
[----:B------:R-:W-:Y:S02]  /*6630*/  @!UP0 UIMAD UR37, UR6, UR14, UR37 ;  /* 0x0000000e062582a4 */ /* 0x000fe4000f8e0225 */
[----:B------:R-:W-:Y:S09]  /*6640*/  ULOP3.LUT UP0, URZ, UR63, 0x1b0, URZ, 0xc0, !UPT ;  /* 0x000001b03fff7892 */ /* 0x000ff2000f80c0ff */
[----:B------:R-:W-:Y:S05]  /*6650*/  BRA.U !UP0, `(.L_x_109) ;  /* 0x0000000108407547 */ /* 0x000fea000b800000 */
[----:B------:R-:W1:Y:S01]  /*6660*/  LDCU.64 UR8, c[0x4][0x88] ;  /* 0x01001100ff0877ac */ /* 0x000e620008000a00 */
[----:B------:R-:W-:Y:S01]  /*6670*/  MOV R3, 0x0 ;  /* 0x0000000000037802 */ /* 0x000fe20000000f00 */
[----:B------:R-:W-:Y:S02]  /*6680*/  HFMA2 R12, -RZ, RZ, 0, 5.9604644775390625e-08 ;  /* 0x00000001ff0c7431 */ /* 0x000fe400000001ff */
[----:B------:R-:W-:Y:S02]  /*6690*/  IMAD.MOV.U32 R8, RZ, RZ, 0x70 ;  /* 0x00000070ff087424 */ /* 0x000fe400078e00ff */
[----:B------:R-:W-:Y:S01]  /*66a0*/  IMAD.MOV.U32 R13, RZ, RZ, RZ ;  /* 0x000000ffff0d7224 */ /* 0x000fe200078e00ff */
[----:B------:R-:W3:Y:S01]  /*66b0*/  LDCU.64 UR6, c[0x4][0x90] ;  /* 0x01001200ff0677ac */ /* 0x000ee20008000a00 */
[----:B------:R-:W4:Y:S01]  /*66c0*/  LDC.64 R2, c[0x4][R3] ;  /* 0x0100000003027b82 */ /* 0x000f220000000a00 */
[----:B------:R-:W2:Y:S01]  /*66d0*/  LDCU.64 UR4, c[0x4][0x8] ;  /* 0x01000100ff0477ac */ /* 0x000ea20008000a00 */
[----:B-1----:R-:W-:Y:S01]  /*66e0*/  MOV R5, UR9 ;  /* 0x0000000900057c02 */ /* 0x002fe20008000f00 */
[----:B------:R-:W-:Y:S01]  /*66f0*/  IMAD.U32 R4, RZ, RZ, UR8 ;  /* 0x00000008ff047e24 */ /* 0x000fe2000f8e00ff */
[----:B---3--:R-:W-:Y:S01]  /*6700*/  MOV R7, UR7 ;  /* 0x0000000700077c02 */ /* 0x008fe20008000f00 */
[----:B------:R-:W-:Y:S01]  /*6710*/  IMAD.U32 R6, RZ, RZ, UR6 ;  /* 0x00000006ff067e24 */ /* 0x000fe2000f8e00ff */
[----:B--2---:R-:W-:Y:S01]  /*6720*/  MOV R11, UR5 ;  /* 0x00000005000b7c02 */ /* 0x004fe20008000f00 */
[----:B------:R-:W-:Y:S02]  /*6730*/  IMAD.U32 R10, RZ, RZ, UR4 ;  /* 0x00000004ff0a7e24 */ /* 0x000fe4000f8e00ff */
[----:B------:R-:W-:Y:S07]  /*6740*/  LEPC R20, `(.L_x_109) ;  /* 0x000000001014794e */ /* 0x000fee0000000000 */
[----:B----45:R-:W-:Y:S05]  /*6750*/  CALL.ABS.NOINC R2 ;  /* 0x0000000002007343 */ /* 0x030fea0003c00000 */
.L_x_109:
[----:B------:R-:W-:Y:S01]  /*6760*/  LOP3.LUT P0, RZ, R98, 0x1b0, RZ, 0xc0, !PT ;  /* 0x000001b062ff7812 */ /* 0x000fe2000780c0ff */
[----:B------:R-:W-:Y:S11]  /*6770*/  BSSY.RECONVERGENT B6, `(.L_x_110) ;  /* 0x0000013000067945 */ /* 0x000ff60003800200 */
[----:B------:R-:W-:Y:S01]  /*6780*/  @!UPT UIADD3 URZ, UPT, UPT, URZ, URZ, URZ ;  /* 0x000000fffffff290 */ /* 0x000fe2000fffe0ff */
[----:B------:R-:W-:Y:S05]  /*6790*/  @!P0 BRA `(.L_x_111) ;  /* 0x0000000000408947 */ /* 0x000fea0003800000 */
        /* <DEDUP_REMOVED lines=16> */
.L_x_111:
[----:B------:R-:W-:Y:S05]  /*68a0*/  BSYNC.RECONVERGENT B6 ;  /* 0x0000000000067941 */ /* 0x000fea0003800200 */
.L_x_110:
[----:B------:R-:W-:Y:S02]  /*68b0*/  ISETP.NE.U32.AND P0, PT, RZ, UR46, PT ;  /* 0x0000002eff007c0c */ /* 0x000fe4000bf05070 */
[C---:B------:R-:W-:Y:S02]  /*68c0*/  ISETP.NE.U32.AND P4, PT, R86.reuse, RZ, PT ;  /* 0x000000ff5600720c */ /* 0x040fe40003f85070 */
[----:B------:R-:W-:Y:S02]  /*68d0*/  ISETP.NE.U32.AND P1, PT, R86, RZ, PT ;  /* 0x000000ff5600720c */ /* 0x000fe40003f25070 */
[----:B------:R-:W-:Y:S02]  /*68e0*/  ISETP.NE.AND.EX P0, PT, RZ, UR47, PT, P0 ;  /* 0x0000002fff007c0c */ /* 0x000fe4000bf05300 */
[C---:B------:R-:W-:Y:S02]  /*68f0*/  ISETP.NE.AND.EX P4, PT, R87.reuse, RZ, PT, P4 ;  /* 0x000000ff5700720c */ /* 0x040fe40003f85340 */
[----:B------:R-:W-:Y:S02]  /*6900*/  ISETP.NE.AND.EX P1, PT, R87, RZ, P0, P1 ;  /* 0x000000ff5700720c */ /* 0x000fe40000725310 */
[----:B------:R-:W-:Y:S02]  /*6910*/  ISETP.NE.U32.AND P5, PT, R82, RZ, PT ;  /* 0x000000ff5200720c */ /* 0x000fe40003fa5070 */
[----:B------:R-:W-:Y:S02]  /*6920*/  ISETP.NE.U32.AND P2, PT, RZ, UR46, PT ;  /* 0x0000002eff007c0c */ /* 0x000fe4000bf45070 */
[----:B------:R-:W-:Y:S02]  /*6930*/  PLOP3.LUT P0, PT, PT, PT, PT, 0x8, 0x80 ;  /* 0x000000000080781c */ /* 0x000fe40003f0e170 */
[----:B------:R-:W-:Y:S02]  /*6940*/  ISETP.NE.AND.EX P5, PT, R83, RZ, PT, P5 ;  /* 0x000000ff5300720c */ /* 0x000fe40003fa5350 */
[----:B------:R-:W-:Y:S03]  /*6950*/  ISETP.NE.AND.EX P2, PT, RZ, UR47, PT, P2 ;  /* 0x0000002fff007c0c */ /* 0x000fe6000bf45320 */
[----:B------:R-:W-:Y:S01]  /*6960*/  @!P1 PLOP3.LUT P0, PT, P4, PT, PT, 0x80, 0x8 ;  /* 0x000000000008981c */ /* 0x000fe2000270f070 */
[----:B------:R-:W-:Y:S01]  /*6970*/  @!UPT UIADD3 URZ, UPT, UPT, URZ, URZ, URZ ;  /* 0x000000fffffff290 */ /* 0x000fe2000fffe0ff */
[----:B------:R-:W-:Y:S11]  /*6980*/  @!P4 BRA `(.L_x_112) ;  /* 0x000000000030c947 */ /* 0x000ff60003800000 */
[----:B------:R-:W-:Y:S01]  /*6990*/  ISETP.NE.U32.AND P3, PT, R84, RZ, PT ;  /* 0x000000ff5400720c */ /* 0x000fe20003f65070 */
[----:B------:R-:W1:Y:S01]  /*69a0*/  LDCU.64 UR4, c[0x0][0x358] ;  /* 0x00006b00ff0477ac */ /* 0x000e620008000a00 */
[----:B------:R-:W-:Y:S02]  /*69b0*/  IMAD.MOV.U32 R89, RZ, RZ, 0x1 ;  /* 0x00000001ff597424 */ /* 0x000fe400078e00ff */
[----:B------:R-:W-:Y:S11]  /*69c0*/  ISETP.NE.AND.EX P3, PT, R85, RZ, PT, P3 ;  /* 0x000000ff5500720c */ /* 0x000ff60003f65330 */
[----:B------:R-:W-:Y:S02]  /*69d0*/  @!UPT UIADD3 URZ, UPT, UPT, URZ, URZ, URZ ;  /* 0x000000fffffff290 */ /* 0x000fe4000fffe0ff */
[----:B------:R-:W3:Y:S01]  /*69e0*/  @P3 LDC.64 R2, c[0x0][0x888] ;  /* 0x00022200ff023b82 */ /* 0x000ee20000000a00 */
[----:B--2---:R-:W-:Y:S04]  /*69f0*/  @P3 IMAD R0, R86, UR36, RZ ;  /* 0x0000002456003c24 */ /* 0x004fe8000f8e02ff */
[----:B---3--:R-:W-:Y:S04]  /*6a00*/  @P3 IMAD.WIDE R2, R0, 0x4, R2 ;  /* 0x0000000400023825 */ /* 0x008fe800078e0202 */
[----:B------:R-:W-:Y:S01]  /*6a10*/  HFMA2 R0, -RZ, RZ, 0, 5.9604644775390625e-08 ;  /* 0x00000001ff007431 */ /* 0x000fe200000001ff */
[----:B-1---5:R1:W5:Y:S04]  /*6a20*/  @P3 LDG.E R41, desc[UR4][R2.64] ;  /* 0x0000000402293981 */ /* 0x022368000c1e1900 */
[----:B------:R-:W-:Y:S01]  /*6a30*/  @!P3 PRMT R89, R0, 0x7610, R89 ;  /* 0x000076100059b816 */ /* 0x000fe20000000059 */
[----:B-1----:R-:W3:Y:S06]  /*6a40*/  @!P3 LDC R41, c[0x0][0x880] ;  /* 0x00022000ff29bb82 */ /* 0x002eec0000000800 */
.L_x_112:
[----:B------:R-:W-:Y:S05]  /*6a50*/  @!P5 BRA `(.L_x_113) ;  /* 0x000000000024d947 */ /* 0x000fea0003800000 */
[----:B------:R-:W-:Y:S01]  /*6a60*/  ISETP.NE.U32.AND P3, PT, R80, RZ, PT ;  /* 0x000000ff5000720c */ /* 0x000fe20003f65070 */
[----:B------:R-:W1:Y:S03]  /*6a70*/  LDCU.64 UR4, c[0x0][0x358] ;  /* 0x00006b00ff0477ac */ /* 0x000e660008000a00 */
[----:B------:R-:W-:Y:S11]  /*6a80*/  ISETP.NE.AND.EX P3, PT, R81, RZ, PT, P3 ;  /* 0x000000ff5100720c */ /* 0x000ff60003f65330 */
[----:B------:R-:W-:Y:S02]  /*6a90*/  @!UPT UIADD3 URZ, UPT, UPT, URZ, URZ, URZ ;  /* 0x000000fffffff290 */ /* 0x000fe4000fffe0ff */
[----:B------:R-:W4:Y:S01]  /*6aa0*/  @P3 LDC.64 R2, c[0x0][0x8a8] ;  /* 0x00022a00ff023b82 */ /* 0x000f220000000a00 */
[----:B--2---:R-:W-:Y:S04]  /*6ab0*/  @P3 IMAD R0, R82, UR36, RZ ;  /* 0x0000002452003c24 */ /* 0x004fe8000f8e02ff */
[----:B----4-:R-:W-:Y:S05]  /*6ac0*/  @P3 IMAD.WIDE R2, R0, 0x4, R2 ;  /* 0x0000000400023825 */ /* 0x010fea00078e0202 */
[----:B-1---5:R1:W5:Y:S02]  /*6ad0*/  @P3 LDG.E R38, desc[UR4][R2.64] ;  /* 0x0000000402263981 */ /* 0x022364000c1e1900 */
[----:B-1----:R-:W4:Y:S02]  /*6ae0*/  @!P3 LDC R38, c[0x0][0x8a0] ;  /* 0x00022800ff26bb82 */ /* 0x002f240000000800 */
.L_x_113:
[----:B---3-5:R-:W-:Y:S01]  /*6af0*/  FSETP.NEU.AND P3, PT, R41, RZ, PT ;  /* 0x000000ff2900720b */ /* 0x028fe20003f6d000 */
[----:B------:R-:W-:Y:S01]  /*6b00*/  BSSY B1, `(.L_x_114) ;  /* 0x0000041000017945 */ /* 0x000fe20003800000 */
[----:B------:R-:W-:Y:S01]  /*6b10*/  SEL R6, RZ, 0xffffffff, P2 ;  /* 0xffffffffff067807 */ /* 0x000fe20001000000 */
[----:B------:R-:W-:Y:S01]  /*6b20*/  IMAD.MOV.U32 R101, RZ, RZ, 0x1 ;  /* 0x00000001ff657424 */ /* 0x000fe200078e00ff */
[----:B------:R-:W-:Y:S02]  /*6b30*/  LOP3.LUT P2, RZ, R89, 0xff, RZ, 0xc0, !PT ;  /* 0x000000ff59ff7812 */ /* 0x000fe4000784c0ff */
[----:B------:R-:W-:Y:S02]  /*6b40*/  CS2R R78, SRZ ;  /* 0x00000000004e7805 */ /* 0x000fe4000001ff00 */
[----:B------:R-:W-:Y:S02]  /*6b50*/  @!P1 SEL R3, RZ, 0xffffffff, P3 ;  /* 0xffffffffff039807 */ /* 0x000fe40001800000 */
[----:B------:R-:W-:Y:S02]  /*6b60*/  CS2R R76, SRZ ;  /* 0x00000000004c7805 */ /* 0x000fe4000001ff00 */
[----:B------:R-:W-:Y:S02]  /*6b70*/  LEA R2, R95, UR44, 0x3 ;  /* 0x0000002c5f027c11 */ /* 0x000fe4000f8e18ff */
[----:B------:R-:W-:Y:S02]  /*6b80*/  CS2R R74, SRZ ;  /* 0x00000000004a7805 */ /* 0x000fe4000001ff00 */
[----:B------:R-:W-:Y:S02]  /*6b90*/  @P0 SEL R3, R6, R3, !P2 ;  /* 0x0000000306030207 */ /* 0x000fe40005000000 */
[----:B------:R-:W-:Y:S02]  /*6ba0*/  CS2R R72, SRZ ;  /* 0x0000000000487805 */ /* 0x000fe4000001ff00 */
[----:B------:R-:W-:Y:S02]  /*6bb0*/  LEA R71, R36, UR44, 0x3 ;  /* 0x0000002c24477c11 */ /* 0x000fe4000f8e18ff */
[----:B------:R-:W-:Y:S02]  /*6bc0*/  @!P1 LOP3.LUT R3, R3, 0x1, RZ, 0xc0, !PT ;  /* 0x0000000103039812 */ /* 0x000fe400078ec0ff */
[----:B------:R-:W-:Y:S02]  /*6bd0*/  SHF.L.U32 R4, R96, 0x1f, RZ ;  /* 0x0000001f60047819 */ /* 0x000fe400000006ff */
[----:B------:R-:W-:Y:S02]  /*6be0*/  ISETP.NE.U32.OR P6, PT, R3, 0x1, P1 ;  /* 0x000000010300780c */ /* 0x000fe40000fc5470 */
[----:B------:R-:W-:Y:S02]  /*6bf0*/  LEA.HI R39, R36, R36, RZ, 0x1 ;  /* 0x0000002424277211 */ /* 0x000fe400078f08ff */
[----:B------:R-:W-:Y:S02]  /*6c00*/  SEL R3, RZ, 0xffffffff, P3 ;  /* 0xffffffffff037807 */ /* 0x000fe40001800000 */
[----:B------:R-:W-:Y:S01]  /*6c10*/  P2R R103, PR, RZ, 0x40 ;  /* 0x00000040ff677803 */ /* 0x000fe20000000000 */
[C---:B--2---:R-:W-:Y:S01]  /*6c20*/  IMAD.SHL.U32 R0, R39.reuse, 0x80, RZ ;  /* 0x0000008027007824 */ /* 0x044fe200078e00ff */
[----:B------:R-:W-:Y:S02]  /*6c30*/  @P4 SEL R3, R6, R3, !P2 ;  /* 0x0000000306034207 */ /* 0x000fe40005000000 */
[----:B------:R-:W-:Y:S02]  /*6c40*/  LOP3.LUT R39, R39, 0xffe, RZ, 0xc0, !PT ;  /* 0x00000ffe27277812 */ /* 0x000fe400078ec0ff */
[----:B------:R-:W-:Y:S02]  /*6c50*/  LOP3.LUT R0, R0, 0xffffff00, RZ, 0xc0, !PT ;  /* 0xffffff0000007812 */ /* 0x000fe400078ec0ff */
[----:B------:R-:W-:Y:S01]  /*6c60*/  @P6 SHF.L.U32 R5, R93, 0x1f, RZ ;  /* 0x0000001f5d056819 */ /* 0x000fe200000006ff */
[----:B------:R-:W-:Y:S01]  /*6c70*/  IMAD.IADD R39, R36, 0x1, -R39 ;  /* 0x0000000124277824 */ /* 0x000fe200078e0a27 */
[----:B------:R-:W-:Y:S01]  /*6c80*/  LOP3.LUT R3, R3, 0x1, RZ, 0xc0, !PT ;  /* 0x0000000103037812 */ /* 0x000fe200078ec0ff */
[----:B------:R-:W-:Y:S01]  /*6c90*/  IMAD.IADD R0, R37, 0x1, R0 ;  /* 0x0000000125007824 */ /* 0x000fe200078e0200 */
[----:B------:R-:W1:Y:S02]  /*6ca0*/  @P6 SYNCS.PHASECHK.TRANS64.TRYWAIT P1, [R2+URZ+0x140], R5 ;  /* 0x00014005020065a7 */ /* 0x000e6400080211ff */
[----:B------:R-:W-:Y:S01]  /*6cb0*/  ISETP.NE.U32.AND P5, PT, R3, 0x1, PT ;  /* 0x000000010300780c */ /* 0x000fe20003fa5070 */
[----:B------:R-:W-:Y:S03]  /*6cc0*/  IMAD R39, R39, 0x100000, R0 ;  /* 0x0010000027277824 */ /* 0x000fe600078e0200 */
[----:B------:R-:W-:Y:S01]  /*6cd0*/  P2R R102, PR, RZ, 0x20 ;  /* 0x00000020ff667803 */ /* 0x000fe20000000000 */
[----:B------:R2:W3:Y:S01]  /*6ce0*/  SYNCS.PHASECHK.TRANS64.TRYWAIT P0, [R71+URZ+0x1b0], R4 ;  /* 0x0001b004470075a7 */ /* 0x0004e200080011ff */
[----:B-1----:R-:W-:Y:S01]  /*6cf0*/  @P6 SEL R101, RZ, 0x1, !P1 ;  /* 0x00000001ff656807 */ /* 0x002fe20004800000 */
[----:B--2---:R-:W-:Y:S06]  /*6d00*/  @!P6 BRA `(.L_x_115) ;  /* 0x000000000080e947 */ /* 0x004fec0003800000 */
[----:B------:R-:W-:Y:S01]  /*6d10*/  @P5 IMAD R6, R95, 0x1000, R88 ;  /* 0x000010005f065824 */ /* 0x000fe200078e0258 */
[----:B------:R-:W1:Y:S01]  /*6d20*/  S2R R0, SR_CgaCtaId ;  /* 0x0000000000007919 */ /* 0x000e620000008800 */
[----:B------:R-:W-:Y:S01]  /*6d30*/  ISETP.NE.AND P1, PT, R101, RZ, PT ;  /* 0x000000ff6500720c */ /* 0x000fe20003f25270 */
[----:B------:R-:W-:Y:S01]  /*6d40*/  BSSY B0, `(.L_x_116) ;  /* 0x000000b000007945 */ /* 0x000fe20003800000 */
[----:B------:R-:W-:Y:S01]  /*6d50*/  @P5 VIADD R5, R6, UR44 ;  /* 0x0000002c06055c36 */ /* 0x000fe20008000000 */
[----:B------:R-:W-:Y:S02]  /*6d60*/  CS2R R74, SRZ ;  /* 0x00000000004a7805 */ /* 0x000fe4000001ff00 */
[----:B------:R-:W-:Y:S02]  /*6d70*/  CS2R R72, SRZ ;  /* 0x0000000000487805 */ /* 0x000fe4000001ff00 */
[----:B------:R-:W-:Y:S01]  /*6d80*/  CS2R R78, SRZ ;  /* 0x00000000004e7805 */ /* 0x000fe2000001ff00 */
[----:B------:R-:W-:Y:S01]  /*6d90*/  @P5 IMAD R5, R97, -0x10, R5 ;  /* 0xfffffff061055824 */ /* 0x000fe200078e0205 */
[----:B------:R-:W-:Y:S04]  /*6da0*/  CS2R R76, SRZ ;  /* 0x00000000004c7805 */ /* 0x000fe8000001ff00 */
[----:B------:R-:W-:Y:S05]  /*6db0*/  @P1 BRA `(.L_x_117) ;  /* 0x00000000000c1947 */ /* 0x000fea0003800000 */
[----:B------:R-:W-:Y:S04]  /*6dc0*/  SHF.L.U32 R3, R93, 0x1f, RZ ;  /* 0x0000001f5d037819 */ /* 0x000fe800000006ff */
[----:B------:R-:W2:Y:S02]  /*6dd0*/  SYNCS.PHASECHK.TRANS64.TRYWAIT P1, [R2+URZ+0x140], R3 ;  /* 0x00014003020075a7 */ /* 0x000ea400080211ff */
[----:B--2---:R-:W-:Y:S05]  /*6de0*/  @!P1 BRA `(.L_x_118) ;  /* 0x0000004400849947 */ /* 0x004fea0003800000 */
.L_x_117:
[----:B------:R-:W-:Y:S05]  /*6df0*/  BSYNC B0 ;  /* 0x0000000000007941 */ /* 0x000fea0003800000 */
.L_x_116:
[----:B------:R-:W-:Y:S01]  /*6e00*/  ISETP.NE.AND P1, PT, R102, RZ, PT ;  /* 0x000000ff6600720c */ /* 0x000fe20003f25270 */
[----:B--2---:R-:W-:Y:S02]  /*6e10*/  VIADD R3, R2, 0x160 ;  /* 0x0000016002037836 */ /* 0x004fe40000000000 */
[----:B------:R-:W-:Y:S03]  /*6e20*/  VIADD R95, R95, 0x1 ;  /* 0x000000015f5f7836 */ /* 0x000fe60000000000 */
[----:B-1----:R-:W-:Y:S07]  /*6e30*/  PRMT R0, R0, 0x654, R3 ;  /* 0x0000065400007816 */ /* 0x002fee0000000003 */
[----:B------:R1:W2:Y:S04]  /*6e40*/  @P1 LDS.128 R72, [R6+UR44+0x400] ;  /* 0x0004002c06481984 */ /* 0x0002a80008000c00 */
[----:B------:R1:W1:Y:S01]  /*6e50*/  @P1 LDS.128 R76, [R5+0x410] ;  /* 0x00041000054c1984 */ /* 0x0002620000000c00 */
[C---:B------:R-:W-:Y:S01]  /*6e60*/  ISETP.NE.AND P1, PT, R95.reuse, 0x4, PT ;  /* 0x000000045f00780c */ /* 0x040fe20003f25270 */
[----:B------:R-:W-:Y:S01]  /*6e70*/  @!PT LDS RZ, [RZ] ;  /* 0x00000000fffff984 */ /* 0x000fe20000000800 */
[----:B------:R-:W-:Y:S01]  /*6e80*/  @!PT LDS RZ, [RZ] ;  /* 0x00000000fffff984 */ /* 0x000fe20000000800 */
[----:B------:R-:W-:Y:S01]  /*6e90*/  @!PT LDS RZ, [RZ] ;  /* 0x00000000fffff984 */ /* 0x000fe20000000800 */
[----:B------:R-:W-:Y:S01]  /*6ea0*/  @!PT LDS RZ, [RZ] ;  /* 0x00000000fffff984 */ /* 0x000fe20000000800 */
[----:B------:R5:W-:Y:S06]  /*6eb0*/  MEMBAR.ALL.CTA ;  /* 0x0000000000007992 */ /* 0x000bec0000008000 */
[----:B-----5:R-:W5:Y:S01]  /*6ec0*/  FENCE.VIEW.ASYNC.S ;  /* 0x00000000000073c6 */ /* 0x020f620000000000 */
[----:B------:R-:W-:Y:S01]  /*6ed0*/  SEL R95, R95, RZ, P1 ;  /* 0x000000ff5f5f7207 */ /* 0x000fe20000800000 */
[----:B-----5:R5:W-:Y:S02]  /*6ee0*/  SYNCS.ARRIVE.TRANS64.RED.A1T0 RZ, [R0+URZ], RZ ;  /* 0x000000ff00ff79a7 */ /* 0x020be400081004ff */
[----:B-----5:R-:W-:Y:S04]  /*6ef0*/  SEL R0, RZ, 0x1, P1 ;  /* 0x00000001ff007807 */ /* 0x020fe80000800000 */
[----:B--2---:R-:W-:Y:S02]  /*6f00*/  LOP3.LUT R93, R93, R0, RZ, 0x3c, !PT ;  /* 0x000000005d5d7212 */ /* 0x004fe400078e3cff */
.L_x_115:
[----:B------:R-:W-:Y:S05]  /*6f10*/  BSYNC B1 ;  /* 0x0000000000017941 */ /* 0x000fea0003800000 */
.L_x_114:
[----:B------:R-:W-:Y:S04]  /*6f20*/  SHF.R.U32.HI R3, RZ, 0x15, R39 ;  /* 0x00000015ff037819 */ /* 0x000fe80000011627 */
[----:B------:R-:W-:Y:S01]  /*6f30*/  LOP3.LUT P1, RZ, R3, 0x3, R90, 0x48, !PT ;  /* 0x0000000303ff7812 */ /* 0x000fe2000782485a */
[----:B------:R-:W-:Y:S01]  /*6f40*/  @!UPT UIADD3 URZ, UPT, UPT, URZ, URZ, URZ ;  /* 0x000000fffffff290 */ /* 0x000fe2000fffe0ff */
[----:B---3--:R-:W-:Y:S11]  /*6f50*/  @P0 BRA `(.L_x_119) ;  /* 0x0000000000080947 */ /* 0x008ff60003800000 */
[----:B------:R-:W2:Y:S02]  /*6f60*/  SYNCS.PHASECHK.TRANS64.TRYWAIT P0, [R71+URZ+0x1b0], R4 ;  /* 0x0001b004470075a7 */ /* 0x000ea400080011ff */
[----:B--2---:R-:W-:Y:S05]  /*6f70*/  @!P0 BRA `(.L_x_120) ;  /* 0x0000004400348947 */ /* 0x004fea0003800000 */
.L_x_119:
        /* <DEDUP_REMOVED lines=8> */
[----:B------:R-:W5:Y:S01]  /*7000*/  LDCU.64 UR4, c[0x4][0x18] ;  /* 0x01000300ff0477ac */ /* 0x000f620008000a00 */
[----:B-1----:R-:W-:Y:S01]  /*7010*/  MOV R5, UR9 ;  /* 0x0000000900057c02 */ /* 0x002fe20008000f00 */
[----:B--2---:R-:W-:Y:S01]  /*7020*/  IMAD.U32 R4, RZ, RZ, UR8 ;  /* 0x00000008ff047e24 */ /* 0x004fe2000f8e00ff */
[----:B---3--:R-:W-:Y:S01]  /*7030*/  MOV R7, UR7 ;  /* 0x0000000700077c02 */ /* 0x008fe20008000f00 */
[----:B------:R-:W-:Y:S01]  /*7040*/  IMAD.U32 R6, RZ, RZ, UR6 ;  /* 0x00000006ff067e24 */ /* 0x000fe2000f8e00ff */
[----:B-----5:R-:W-:Y:S01]  /*7050*/  MOV R11, UR5 ;  /* 0x00000005000b7c02 */ /* 0x020fe20008000f00 */
[----:B------:R-:W-:Y:S02]  /*7060*/  IMAD.U32 R10, RZ, RZ, UR4 ;  /* 0x00000004ff0a7e24 */ /* 0x000fe4000f8e00ff */
[----:B------:R-:W-:Y:S07]  /*7070*/  LEPC R20, `(.L_x_121) ;  /* 0x000000001014794e */ /* 0x000fee0000000000 */
[----:B----4-:R-:W-:Y:S05]  /*7080*/  CALL.ABS.NOINC R2 ;  /* 0x0000000002007343 */ /* 0x010fea0003c00000 */
.L_x_121:
[-C--:B------:R-:W-:Y:S01]  /*7090*/  F2FP.F16.E4M3.UNPACK_B R42, R72.reuse ;  /* 0x00000048ff2a723e */ /* 0x080fe200020006ff */
[----:B------:R-:W-:Y:S05]  /*70a0*/  WARPSYNC.ALL ;  /* 0x0000000000007948 */ /* 0x000fea0003800000 */
[----:B------:R-:W-:Y:S01]  /*70b0*/  R2UR UR4, R39 ;  /* 0x00000000270472ca */ /* 0x000fe200000e0000 */
[--C-:B------:R-:W-:Y:S01]  /*70c0*/  HADD2.F32 R40, -RZ, R42.reuse.H0_H0 ;  /* 0x2000002aff287230 */ /* 0x100fe20000004100 */
[----:B------:R-:W-:Y:S01]  /*70d0*/  F2FP.F16.E4M3.UNPACK_B R43, R72.H1 ;  /* 0x00000048ff2b723e */ /* 0x000fe200030006ff */
[----:B------:R-:W-:Y:S01]  /*70e0*/  HADD2.F32 R42, -RZ, R42.H1_H1 ;  /* 0x3000002aff2a7230 */ /* 0x000fe20000004100 */
[-C--:B------:R-:W-:Y:S01]  /*70f0*/  F2FP.F16.E4M3.UNPACK_B R45, R73.reuse ;  /* 0x00000049ff2d723e */ /* 0x080fe200020006ff */
[----:B------:R-:W-:Y:S01]  /*7100*/  BSSY.RECONVERGENT B0, `(.L_x_122) ;  /* 0x0000099000007945 */ /* 0x000fe20003800200 */
[----:B------:R-:W-:Y:S01]  /*7110*/  F2FP.F16.E4M3.UNPACK_B R47, R73.H1 ;  /* 0x00000049ff2f723e */ /* 0x000fe200030006ff */
[--C-:B------:R-:W-:Y:S01]  /*7120*/  HADD2.F32 R44, -RZ, R43.reuse.H0_H0 ;  /* 0x2000002bff2c7230 */ /* 0x100fe20000004100 */
[-C--:B------:R-:W-:Y:S01]  /*7130*/  F2FP.F16.E4M3.UNPACK_B R49, R74.reuse ;  /* 0x0000004aff31723e */ /* 0x080fe200020006ff */
[----:B------:R-:W-:Y:S01]  /*7140*/  HADD2.F32 R46, -RZ, R43.H1_H1 ;  /* 0x3000002bff2e7230 */ /* 0x000fe20000004100 */
[----:B------:R-:W-:Y:S01]  /*7150*/  F2FP.F16.E4M3.UNPACK_B R51, R74.H1 ;  /* 0x0000004aff33723e */ /* 0x000fe200030006ff */
[--C-:B------:R-:W-:Y:S01]  /*7160*/  HADD2.F32 R43, -RZ, R45.reuse.H0_H0 ;  /* 0x2000002dff2b7230 */ /* 0x100fe20000004100 */
[-C--:B------:R-:W-:Y:S01]  /*7170*/  F2FP.F16.E4M3.UNPACK_B R53, R75.reuse ;  /* 0x0000004bff35723e */ /* 0x080fe200020006ff */
[----:B-12---:R-:W-:Y:S01]  /*7180*/  LDTM.16dp32bit_t0_t15.x32 R4, tmem[UR4] ;  /* 0x00000004000479ee */ /* 0x006fe20008a80000 */
[----:B------:R-:W4:Y:S01]  /*7190*/  LDTM.16dp32bit_t16_t31.x32 R4, tmem[UR4+0x20] ;  /* 0x00002004000479ee */ /* 0x000f220008aa0000 */
[----:B------:R-:W-:Y:S01]  /*71a0*/  SHF.L.U32 R104, R92, 0x4, RZ ;  /* 0x000000045c687819 */ /* 0x000fe200000006ff */
[----:B------:R-:W-:Y:S01]  /*71b0*/  HADD2.F32 R48, -RZ, R45.H1_H1 ;  /* 0x3000002dff307230 */ /* 0x000fe20000004100 */
[----:B------:R-:W-:Y:S01]  /*71c0*/  F2FP.F16.E4M3.UNPACK_B R55, R75.H1 ;  /* 0x0000004bff37723e */ /* 0x000fe200030006ff */
[----:B------:R-:W-:Y:S01]  /*71d0*/  HADD2.F32 R52, -RZ, R49.H1_H1 ;  /* 0x30000031ff347230 */ /* 0x000fe20000004100 */
[-C--:B------:R-:W-:Y:S01]  /*71e0*/  F2FP.F16.E4M3.UNPACK_B R57, R76.reuse ;  /* 0x0000004cff39723e */ /* 0x080fe200020006ff */
[----:B------:R-:W-:Y:S01]  /*71f0*/  HADD2.F32 R56, -RZ, R53.H1_H1 ;  /* 0x30000035ff387230 */ /* 0x000fe20000004100 */
[----:B------:R-:W-:Y:S01]  /*7200*/  F2FP.F16.E4M3.UNPACK_B R59, R76.H1 ;  /* 0x0000004cff3b723e */ /* 0x000fe200030006ff */
[----:B------:R-:W-:Y:S01]  /*7210*/  HADD2.F32 R45, -RZ, R47.H0_H0 ;  /* 0x2000002fff2d7230 */ /* 0x000fe20000004100 */
[-C--:B------:R-:W-:Y:S01]  /*7220*/  F2FP.F16.E4M3.UNPACK_B R61, R77.reuse ;  /* 0x0000004dff3d723e */ /* 0x080fe200020006ff */
[----:B------:R-:W-:Y:S01]  /*7230*/  HADD2.F32 R60, -RZ, R57.H1_H1 ;  /* 0x30000039ff3c7230 */ /* 0x000fe20000004100 */
[----:B------:R-:W-:Y:S01]  /*7240*/  F2FP.F16.E4M3.UNPACK_B R63, R77.H1 ;  /* 0x0000004dff3f723e */ /* 0x000fe200030006ff */
[----:B------:R-:W-:Y:S01]  /*7250*/  HADD2.F32 R50, -RZ, R47.H1_H1 ;  /* 0x3000002fff327230 */ /* 0x000fe20000004100 */
[-C--:B------:R-:W-:Y:S01]  /*7260*/  F2FP.F16.E4M3.UNPACK_B R65, R78.reuse ;  /* 0x0000004eff41723e */ /* 0x080fe200020006ff */
[----:B------:R-:W-:Y:S01]  /*7270*/  HADD2.F32 R47, -RZ, R49.H0_H0 ;  /* 0x20000031ff2f7230 */ /* 0x000fe20000004100 */
[----:B------:R-:W-:Y:S01]  /*7280*/  F2FP.F16.E4M3.UNPACK_B R67, R78.H1 ;  /* 0x0000004eff43723e */ /* 0x000fe200030006ff */
[----:B------:R-:W-:Y:S01]  /*7290*/  HADD2.F32 R64, -RZ, R61.H1_H1 ;  /* 0x3000003dff407230 */ /* 0x000fe20000004100 */
[----:B------:R-:W-:Y:S01]  /*72a0*/  ISETP.NE.AND P0, PT, R99, RZ, PT ;  /* 0x000000ff6300720c */ /* 0x000fe20003f05270 */
[----:B------:R-:W-:Y:S01]  /*72b0*/  HADD2.F32 R68, -RZ, R65.H1_H1 ;  /* 0x30000041ff447230 */ /* 0x000fe20000004100 */
[----:B------:R-:W-:Y:S01]  /*72c0*/  ISETP.NE.AND P6, PT, R103, RZ, PT ;  /* 0x000000ff6700720c */ /* 0x000fe20003fc5270 */
[--C-:B------:R-:W-:Y:S02]  /*72d0*/  HADD2.F32 R49, -RZ, R51.reuse.H0_H0 ;  /* 0x20000033ff317230 */ /* 0x100fe40000004100 */
[----:B------:R-:W-:Y:S02]  /*72e0*/  HADD2.F32 R54, -RZ, R51.H1_H1 ;  /* 0x30000033ff367230 */ /* 0x000fe40000004100 */
[C---:B----4-:R-:W-:Y:S01]  /*72f0*/  FMUL R0, R38.reuse, R4 ;  /* 0x0000000426007220 */ /* 0x050fe20000400000 */
[C---:B------:R-:W-:Y:S01]  /*7300*/  FMUL R2, R38.reuse, R5 ;  /* 0x0000000526027220 */ /* 0x040fe20000400000 */
[C---:B------:R-:W-:Y:S01]  /*7310*/  FMUL R4, R38.reuse, R8 ;  /* 0x0000000826047220 */ /* 0x040fe20000400000 */
[C---:B------:R-:W-:Y:S01]  /*7320*/  FMUL R5, R38.reuse, R9 ;  /* 0x0000000926057220 */ /* 0x040fe20000400000 */
[C---:B------:R-:W-:Y:S01]  /*7330*/  FFMA R0, R41.reuse, R40, R0 ;  /* 0x0000002829007223 */ /* 0x040fe20000000000 */
[C---:B------:R-:W-:Y:S01]  /*7340*/  FFMA R2, R41.reuse, R42, R2 ;  /* 0x0000002a29027223 */ /* 0x040fe20000000002 */
[C---:B------:R-:W-:Y:S01]  /*7350*/  FMUL R8, R38.reuse, R12 ;  /* 0x0000000c26087220 */ /* 0x040fe20000400000 */
[C---:B------:R-:W-:Y:S01]  /*7360*/  FMUL R9, R38.reuse, R13 ;  /* 0x0000000d26097220 */ /* 0x040fe20000400000 */
[----:B------:R-:W-:Y:S02]  /*7370*/  HADD2.F32 R51, -RZ, R53.H0_H0 ;  /* 0x20000035ff337230 */ /* 0x000fe40000004100 */
[C---:B------:R-:W-:Y:S01]  /*7380*/  FMUL R12, R38.reuse, R16 ;  /* 0x00000010260c7220 */ /* 0x040fe20000400000 */
        /* <DEDUP_REMOVED lines=12> */
[-C--:B------:R-:W-:Y:S01]  /*7450*/  F2FP.F16.E4M3.UNPACK_B R40, R79.reuse ;  /* 0x0000004fff28723e */ /* 0x080fe200020006ff */
[C---:B------:R-:W-:Y:S01]  /*7460*/  FFMA R3, R41.reuse, R44, R3 ;  /* 0x0000002c29037223 */ /* 0x040fe20000000003 */
[C---:B------:R-:W-:Y:S01]  /*7470*/  FFMA R7, R41.reuse, R46, R7 ;  /* 0x0000002e29077223 */ /* 0x040fe20000000007 */
[----:B------:R-:W-:Y:S01]  /*7480*/  F2FP.F16.E4M3.UNPACK_B R42, R79.H1 ;  /* 0x0000004fff2a723e */ /* 0x000fe200030006ff */
[C---:B------:R-:W-:Y:S01]  /*7490*/  FFMA R4, R41.reuse, R43, R4 ;  /* 0x0000002b29047223 */ /* 0x040fe20000000004 */
[----:B------:R-:W-:Y:S01]  /*74a0*/  FFMA R5, R41, R48, R5 ;  /* 0x0000003029057223 */ /* 0x000fe20000000005 */
[C---:B------:R-:W-:Y:S01]  /*74b0*/  FMUL R11, R38.reuse, R11 ;  /* 0x0000000b260b7220 */ /* 0x040fe20000400000 */
[----:B------:R-:W-:Y:S01]  /*74c0*/  F2FP.SATFINITE.E4M3.F32.PACK_AB_MERGE_C R105, R7, R3, RZ ;  /* 0x000000030769723e */ /* 0x000fe200048070ff */
[C---:B------:R-:W-:Y:S01]  /*74d0*/  FFMA R6, R41.reuse, R45, R6 ;  /* 0x0000002d29067223 */ /* 0x040fe20000000006 */
[----:B------:R-:W-:Y:S01]  /*74e0*/  FMUL R10, R38, R14 ;  /* 0x0000000e260a7220 */ /* 0x000fe20000400000 */
[C---:B------:R-:W-:Y:S01]  /*74f0*/  FFMA R11, R41.reuse, R50, R11 ;  /* 0x00000032290b7223 */ /* 0x040fe2000000000b */
[----:B------:R-:W-:Y:S01]  /*7500*/  F2FP.SATFINITE.E4M3.F32.PACK_AB_MERGE_C R108, R2, R0, R105 ;  /* 0x00000000026c723e */ /* 0x000fe20004807069 */
[----:B------:R-:W-:Y:S01]  /*7510*/  FMUL R15, R38, R15 ;  /* 0x0000000f260f7220 */ /* 0x000fe20000400000 */
[----:B------:R-:W-:Y:S01]  /*7520*/  IADD3 R105, PT, PT, R88, UR44, RZ ;  /* 0x0000002c58697c10 */ /* 0x000fe2000fffe0ff */
[----:B------:R-:W-:Y:S01]  /*7530*/  FFMA R8, R41, R47, R8 ;  /* 0x0000002f29087223 */ /* 0x000fe20000000008 */
[----:B------:R-:W-:Y:S01]  /*7540*/  F2FP.SATFINITE.E4M3.F32.PACK_AB_MERGE_C R109, R11, R6, RZ ;  /* 0x000000060b6d723e */ /* 0x000fe200048070ff */
[----:B------:R-:W-:Y:S01]  /*7550*/  FFMA R9, R41, R52, R9 ;  /* 0x0000003429097223 */ /* 0x000fe20000000009 */
[--C-:B------:R-:W-:Y:S01]  /*7560*/  HADD2.F32 R53, -RZ, R55.reuse.H0_H0 ;  /* 0x20000037ff357230 */ /* 0x100fe20000004100 */
[----:B------:R-:W-:Y:S01]  /*7570*/  IADD3 R100, PT, PT, R105, R104, RZ ;  /* 0x0000006869647210 */ /* 0x000fe20007ffe0ff */
[----:B------:R-:W-:Y:S01]  /*7580*/  FFMA R10, R41, R49, R10 ;  /* 0x00000031290a7223 */ /* 0x000fe2000000000a */
[----:B------:R-:W-:Y:S01]  /*7590*/  F2FP.SATFINITE.E4M3.F32.PACK_AB_MERGE_C R109, R5, R4, R109 ;  /* 0x00000004056d723e */ /* 0x000fe2000480706d */
[C---:B------:R-:W-:Y:S01]  /*75a0*/  FFMA R15, R41.reuse, R54, R15 ;  /* 0x00000036290f7223 */ /* 0x040fe2000000000f */
[C---:B------:R-:W-:Y:S01]  /*75b0*/  FFMA R12, R41.reuse, R51, R12 ;  /* 0x00000033290c7223 */ /* 0x040fe2000000000c */
[C---:B------:R-:W-:Y:S01]  /*75c0*/  FFMA R13, R41.reuse, R56, R13 ;  /* 0x00000038290d7223 */ /* 0x040fe2000000000d */
[----:B------:R-:W-:Y:S02]  /*75d0*/  HADD2.F32 R58, -RZ, R55.H1_H1 ;  /* 0x30000037ff3a7230 */ /* 0x000fe40000004100 */
[C---:B------:R-:W-:Y:S01]  /*75e0*/  FMUL R14, R38.reuse, R18 ;  /* 0x00000012260e7220 */ /* 0x040fe20000400000 */
[----:B------:R-:W-:Y:S02]  /*75f0*/  HADD2.F32 R55, -RZ, R57.H0_H0 ;  /* 0x20000039ff377230 */ /* 0x000fe40000004100 */
[C---:B------:R-:W-:Y:S01]  /*7600*/  FMUL R19, R38.reuse, R19 ;  /* 0x0000001326137220 */ /* 0x040fe20000400000 */
[--C-:B------:R-:W-:Y:S02]  /*7610*/  HADD2.F32 R57, -RZ, R59.reuse.H0_H0 ;  /* 0x2000003bff397230 */ /* 0x100fe40000004100 */
[C---:B------:R-:W-:Y:S01]  /*7620*/  FFMA R14, R41.reuse, R53, R14 ;  /* 0x00000035290e7223 */ /* 0x040fe2000000000e */
[----:B------:R-:W-:Y:S02]  /*7630*/  HADD2.F32 R62, -RZ, R59.H1_H1 ;  /* 0x3000003bff3e7230 */ /* 0x000fe40000004100 */
[C---:B------:R-:W-:Y:S01]  /*7640*/  FMUL R18, R38.reuse, R22 ;  /* 0x0000001626127220 */ /* 0x040fe20000400000 */
[----:B------:R-:W-:Y:S02]  /*7650*/  HADD2.F32 R59, -RZ, R61.H0_H0 ;  /* 0x2000003dff3b7230 */ /* 0x000fe40000004100 */
[C---:B------:R-:W-:Y:S01]  /*7660*/  FFMA R19, R41.reuse, R58, R19 ;  /* 0x0000003a29137223 */ /* 0x040fe20000000013 */
[C---:B------:R-:W-:Y:S01]  /*7670*/  FMUL R23, R38.reuse, R23 ;  /* 0x0000001726177220 */ /* 0x040fe20000400000 */
[C---:B------:R-:W-:Y:S01]  /*7680*/  FFMA R16, R41.reuse, R55, R16 ;  /* 0x0000003729107223 */ /* 0x040fe20000000010 */
[C---:B------:R-:W-:Y:S01]  /*7690*/  FFMA R17, R41.reuse, R60, R17 ;  /* 0x0000003c29117223 */ /* 0x040fe20000000011 */
        /* <DEDUP_REMOVED lines=13> */
[--C-:B------:R-:W-:Y:S02]  /*7770*/  HADD2.F32 R67, -RZ, R40.reuse.H0_H0 ;  /* 0x20000028ff437230 */ /* 0x100fe40000004100 */
[C---:B------:R-:W-:Y:S01]  /*7780*/  FFMA R27, R41.reuse, R66, R27 ;  /* 0x00000042291b7223 */ /* 0x040fe2000000001b */
[C---:B------:R-:W-:Y:S01]  /*7790*/  FMUL R31, R38.reuse, R31 ;  /* 0x0000001f261f7220 */ /* 0x040fe20000400000 */
[C---:B------:R-:W-:Y:S01]  /*77a0*/  FFMA R24, R41.reuse, R63, R24 ;  /* 0x0000003f29187223 */ /* 0x040fe20000000018 */
[----:B------:R-:W-:Y:S02]  /*77b0*/  HADD2.F32 R40, -RZ, R40.H1_H1 ;  /* 0x30000028ff287230 */ /* 0x000fe40000004100 */
[C---:B------:R-:W-:Y:S01]  /*77c0*/  FFMA R25, R41.reuse, R68, R25 ;  /* 0x0000004429197223 */ /* 0x040fe20000000019 */
[--C-:B------:R-:W-:Y:S02]  /*77d0*/  HADD2.F32 R69, -RZ, R42.reuse.H0_H0 ;  /* 0x2000002aff457230 */ /* 0x100fe40000004100 */
[C---:B------:R-:W-:Y:S01]  /*77e0*/  FFMA R26, R41.reuse, R65, R26 ;  /* 0x00000041291a7223 */ /* 0x040fe2000000001a */
[----:B------:R-:W-:Y:S02]  /*77f0*/  HADD2.F32 R42, -RZ, R42.H1_H1 ;  /* 0x3000002aff2a7230 */ /* 0x000fe40000004100 */
[C---:B------:R-:W-:Y:S01]  /*7800*/  FMUL R30, R38.reuse, R34 ;  /* 0x00000022261e7220 */ /* 0x040fe20000400000 */
[----:B------:R-:W-:Y:S01]  /*7810*/  FFMA R31, R41, R70, R31 ;  /* 0x00000046291f7223 */ /* 0x000fe2000000001f */
[----:B------:R-:W-:Y:S01]  /*7820*/  FMUL R35, R38, R35 ;  /* 0x0000002326237220 */ /* 0x000fe20000400000 */
[----:B------:R-:W-:Y:S01]  /*7830*/  F2FP.SATFINITE.E4M3.F32.PACK_AB_MERGE_C R110, R15, R10, RZ ;  /* 0x0000000a0f6e723e */ /* 0x000fe200048070ff */
[----:B------:R-:W-:Y:S01]  /*7840*/  FFMA R28, R41, R67, R28 ;  /* 0x00000043291c7223 */ /* 0x000fe2000000001c */
[----:B------:R-:W-:Y:S01]  /*7850*/  F2FP.SATFINITE.E4M3.F32.PACK_AB_MERGE_C R111, R19, R14, RZ ;  /* 0x0000000e136f723e */ /* 0x000fe200048070ff */
[C---:B------:R-:W-:Y:S01]  /*7860*/  FFMA R29, R41.reuse, R40, R29 ;  /* 0x00000028291d7223 */ /* 0x040fe2000000001d */
[C---:B------:R-:W-:Y:S01]  /*7870*/  FFMA R30, R41.reuse, R69, R30 ;  /* 0x00000045291e7223 */ /* 0x040fe2000000001e */
[----:B------:R-:W-:Y:S01]  /*7880*/  FFMA R35, R41, R42, R35 ;  /* 0x0000002a29237223 */ /* 0x000fe20000000023 */
[----:B------:R-:W-:Y:S02]  /*7890*/  F2FP.SATFINITE.E4M3.F32.PACK_AB_MERGE_C R110, R9, R8, R110 ;  /* 0x00000008096e723e */ /* 0x000fe4000480706e */
[----:B------:R-:W-:Y:S02]  /*78a0*/  F2FP.SATFINITE.E4M3.F32.PACK_AB_MERGE_C R111, R13, R12, R111 ;  /* 0x0000000c0d6f723e */ /* 0x000fe4000480706f */
[----:B------:R-:W-:Y:S02]  /*78b0*/  F2FP.SATFINITE.E4M3.F32.PACK_AB_MERGE_C R112, R23, R18, RZ ;  /* 0x000000121770723e */ /* 0x000fe400048070ff */
[----:B------:R-:W-:Y:S01]  /*78c0*/  F2FP.SATFINITE.E4M3.F32.PACK_AB_MERGE_C R113, R27, R22, RZ ;  /* 0x000000161b71723e */ /* 0x000fe200048070ff */
[----:B------:R1:W-:Y:S01]  /*78d0*/  STS.128 [R88+UR44+0x4400], R108 ;  /* 0x0044006c58007988 */ /* 0x0003e20008000c2c */
[----:B------:R-:W-:Y:S02]  /*78e0*/  F2FP.SATFINITE.E4M3.F32.PACK_AB_MERGE_C R106, R31, R26, RZ ;  /* 0x0000001a1f6a723e */ /* 0x000fe400048070ff */
[----:B------:R-:W-:Y:S02]  /*78f0*/  F2FP.SATFINITE.E4M3.F32.PACK_AB_MERGE_C R107, R35, R30, RZ ;  /* 0x0000001e236b723e */ /* 0x000fe400048070ff */
[----:B------:R-:W-:Y:S02]  /*7900*/  F2FP.SATFINITE.E4M3.F32.PACK_AB_MERGE_C R112, R17, R16, R112 ;  /* 0x000000101170723e */ /* 0x000fe40004807070 */
[----:B------:R-:W-:Y:S02]  /*7910*/  F2FP.SATFINITE.E4M3.F32.PACK_AB_MERGE_C R113, R21, R20, R113 ;  /* 0x000000141571723e */ /* 0x000fe40004807071 */
[----:B------:R-:W-:Y:S02]  /*7920*/  F2FP.SATFINITE.E4M3.F32.PACK_AB_MERGE_C R114, R25, R24, R106 ;  /* 0x000000181972723e */ /* 0x000fe4000480706a */
[----:B------:R-:W-:Y:S02]  /*7930*/  F2FP.SATFINITE.E4M3.F32.PACK_AB_MERGE_C R115, R29, R28, R107 ;  /* 0x0000001c1d73723e */ /* 0x000fe4000480706b */
[----:B------:R-:W-:Y:S02]  /*7940*/  LEA R105, R95, UR44, 0x3 ;  /* 0x0000002c5f697c11 */ /* 0x000fe4000f8e18ff */
[----:B------:R-:W-:Y:S01]  /*7950*/  @P6 SHF.L.U32 R106, R93, 0x1f, RZ ;  /* 0x0000001f5d6a6819 */ /* 0x000fe200000006ff */
[----:B------:R1:W-:Y:S01]  /*7960*/  STS.128 [R100+0x4410], R112 ;  /* 0x0044107064007388 */ /* 0x0003e20000000c00 */
[----:B------:R-:W-:Y:S01]  /*7970*/  @!PT LDS RZ, [RZ] ;  /* 0x00000000fffff984 */ /* 0x000fe20000000800 */
[----:B------:R-:W-:Y:S01]  /*7980*/  @!PT LDS RZ, [RZ] ;  /* 0x00000000fffff984 */ /* 0x000fe20000000800 */
[----:B------:R-:W-:Y:S01]  /*7990*/  @!PT LDS RZ, [RZ] ;  /* 0x00000000fffff984 */ /* 0x000fe20000000800 */
[----:B------:R-:W-:Y:S01]  /*79a0*/  @!PT LDS RZ, [RZ] ;  /* 0x00000000fffff984 */ /* 0x000fe20000000800 */
[----:B------:R2:W-:Y:S07]  /*79b0*/  MEMBAR.ALL.CTA ;  /* 0x0000000000007992 */ /* 0x0005ee0000008000 */
[----:B--2---:R-:W2:Y:S02]  /*79c0*/  FENCE.VIEW.ASYNC.S ;  /* 0x00000000000073c6 */ /* 0x004ea40000000000 */
[----:B--2---:R-:W-:Y:S06]  /*79d0*/  BAR.SYNC.DEFER_BLOCKING 0x1, 0x80 ;  /* 0x0042000000007b1d */ /* 0x004fec0000010000 */
[----:B------:R-:W-:Y:S05]  /*79e0*/  @P0 BRA `(.L_x_123) ;  /* 0x0000000000280947 */ /* 0x000fea0003800000 */
[----:B------:R-:W-:Y:S01]  /*79f0*/  UIADD3 UR4, UPT, UPT, UR44, 0x4400, URZ ;  /* 0x000044002c047890 */ /* 0x000fe2000fffe0ff */
[----:B------:R-:W-:Y:S05]  /*7a00*/  UMOV UR51, UR36 ;  /* 0x0000002400337c82 */ /* 0x000fea0008000000 */
[----:B------:R-:W-:Y:S01]  /*7a10*/  MOV R98, UR4 ;  /* 0x0000000400627c02 */ /* 0x000fe20008000f00 */
[----:B------:R-:W-:Y:S03]  /*7a20*/  UIADD3 UR4, UP0, UPT, UR60, 0x680, URZ ;  /* 0x000006803c047890 */ /* 0x000fe6000ff1e0ff */
[----:B------:R-:W-:Y:S01]  /*7a30*/  R2UR UR48, R98 ;  /* 0x00000000623072ca */ /* 0x000fe200000e0000 */
[----:B------:R-:W-:Y:S11]  /*7a40*/  UIADD3.X UR5, UPT, UPT, URZ, UR61, URZ, UP0, !UPT ;  /* 0x0000003dff057290 */ /* 0x000ff600087fe4ff */
[----:B------:R-:W-:Y:S01]  /*7a50*/  @!UPT UIADD3 URZ, UPT, UPT, URZ, URZ, URZ ;  /* 0x000000fffffff290 */ /* 0x000fe2000fffe0ff */
[----:B------:R2:W-:Y:S01]  /*7a60*/  UTMASTG.3D [UR48], [UR4] ;  /* 0x00000030040073b5 */ /* 0x0005e20008010000 */
[----:B------:R0:W-:Y:S01]  /*7a70*/  UTMACMDFLUSH ;  /* 0x00000000000079b7 */ /* 0x0001e20000000000 */
[----:B--2---:R-:W-:Y:S04]  /*7a80*/  DEPBAR.LE SB0, 0x1 ;  /* 0x000080400000791a */ /* 0x004fe80000000000 */
.L_x_123:
[----:B------:R-:W-:Y:S05]  /*7a90*/  BSYNC.RECONVERGENT B0 ;  /* 0x0000000000007941 */ /* 0x000fea0003800200 */
.L_x_122:
[----:B------:R-:W-:Y:S06]  /*7aa0*/  BAR.SYNC.DEFER_BLOCKING 0x1, 0x80 ;  /* 0x0042000000007b1d */ /* 0x000fec0000010000 */
[----:B------:R-:W2:Y:S01]  /*7ab0*/  @P6 SYNCS.PHASECHK.TRANS64.TRYWAIT P0, [R105+URZ+0x140], R106 ;  /* 0x0001406a690065a7 */ /* 0x000ea200080011ff */
[----:B------:R-:W-:Y:S01]  /*7ac0*/  BSSY B1, `(.L_x_124) ;  /* 0x0000020000017945 */ /* 0x000fe20003800000 */
[----:B--2---:R-:W-:Y:S03]  /*7ad0*/  @P6 SEL R101, RZ, 0x1, !P0 ;  /* 0x00000001ff656807 */ /* 0x004fe60004000000 */
[----:B------:R-:W-:Y:S05]  /*7ae0*/  @!P6 BRA `(.L_x_125) ;  /* 0x000000000074e947 */ /* 0x000fea0003800000 */
[----:B------:R-:W-:Y:S01]  /*7af0*/  ISETP.NE.AND P1, PT, R102, RZ, PT ;  /* 0x000000ff6600720c */ /* 0x000fe20003f25270 */
[----:B------:R-:W2:Y:S01]  /*7b00*/  S2R R0, SR_CgaCtaId ;  /* 0x0000000000007919 */ /* 0x000ea20000008800 */
[----:B------:R-:W-:Y:S01]  /*7b10*/  ISETP.NE.AND P0, PT, R101, RZ, PT ;  /* 0x000000ff6500720c */ /* 0x000fe20003f05270 */
[----:B------:R-:W-:Y:S10]  /*7b20*/  BSSY B0, `(.L_x_126) ;  /* 0x0000008000007945 */ /* 0x000ff40003800000 */
[----:B------:R-:W-:Y:S05]  /*7b30*/  @P1 IMAD R2, R95, 0x1000, R88 ;  /* 0x000010005f021824 */ /* 0x000fea00078e0258 */
[----:B------:R-:W-:Y:S05]  /*7b40*/  @P1 IADD3 R3, PT, PT, R2, UR44, RZ ;  /* 0x0000002c02031c10 */ /* 0x000fea000fffe0ff */
[----:B------:R-:W-:Y:S01]  /*7b50*/  @P1 IMAD.IADD R3, R3, 0x1, R104 ;  /* 0x0000000103031824 */ /* 0x000fe200078e0268 */
[----:B------:R-:W-:Y:S06]  /*7b60*/  @P0 BRA `(.L_x_127) ;  /* 0x00000000000c0947 */ /* 0x000fec0003800000 */
[----:B------:R-:W-:Y:S04]  /*7b70*/  SHF.L.U32 R4, R93, 0x1f, RZ ;  /* 0x0000001f5d047819 */ /* 0x000fe800000006ff */
[----:B------:R-:W3:Y:S02]  /*7b80*/  SYNCS.PHASECHK.TRANS64.TRYWAIT P0, [R105+URZ+0x140], R4 ;  /* 0x00014004690075a7 */ /* 0x000ee400080011ff */
[----:B---3--:R-:W-:Y:S05]  /*7b90*/  @!P0 BRA `(.L_x_128) ;  /* 0x0000003800408947 */ /* 0x008fea0003800000 */
.L_x_127:
[----:B------:R-:W-:Y:S05]  /*7ba0*/  BSYNC B0 ;  /* 0x0000000000007941 */ /* 0x000fea0003800000 */
.L_x_126:
[----:B------:R-:W-:Y:S01]  /*7bb0*/  ISETP.NE.AND P0, PT, R102, RZ, PT ;  /* 0x000000ff6600720c */ /* 0x000fe20003f05270 */
[----:B---3--:R-:W-:Y:S02]  /*7bc0*/  VIADD R105, R105, 0x160 ;  /* 0x0000016069697836 */ /* 0x008fe40000000000 */
[----:B------:R-:W-:Y:S03]  /*7bd0*/  VIADD R95, R95, 0x1 ;  /* 0x000000015f5f7836 */ /* 0x000fe60000000000 */
[----:B--2---:R-:W-:Y:S07]  /*7be0*/  PRMT R0, R0, 0x654, R105 ;  /* 0x0000065400007816 */ /* 0x004fee0000000069 */
[----:B------:R2:W3:Y:S04]  /*7bf0*/  @P0 LDS.128 R72, [R2+UR44+0x400] ;  /* 0x0004002c02480984 */ /* 0x0004e80008000c00 */
[----:B------:R2:W4:Y:S01]  /*7c00*/  @P0 LDS.128 R76, [R3+0x410] ;  /* 0x00041000034c0984 */ /* 0x0005220000000c00 */
        /* <DEDUP_REMOVED lines=10> */
[----:B--23--:R-:W-:Y:S02]  /*7cb0*/  LOP3.LUT R93, R93, R0, RZ, 0x3c, !PT ;  /* 0x000000005d5d7212 */ /* 0x00cfe400078e3cff */
.L_x_125:
[----:B------:R-:W-:Y:S05]  /*7cc0*/  BSYNC B1 ;  /* 0x0000000000017941 */ /* 0x000fea0003800000 */
.L_x_124:
[----:B------:R-:W-:Y:S05]  /*7cd0*/  VIADD R3, R39, 0x40 ;  /* 0x0000004027037836 */ /* 0x000fea0000000000 */
[----:B------:R-:W-:Y:S04]  /*7ce0*/  SHF.R.U32.HI R3, RZ, 0x15, R3 ;  /* 0x00000015ff037819 */ /* 0x000fe80000011603 */
[----:B------:R-:W-:Y:S11]  /*7cf0*/  LOP3.LUT P0, RZ, R3, 0x3, R90, 0x48, !PT ;  /* 0x0000000303ff7812 */ /* 0x000ff6000780485a */
[----:B------:R-:W-:Y:S02]  /*7d00*/  @!UPT UIADD3 URZ, UPT, UPT, URZ, URZ, URZ ;  /* 0x000000fffffff290 */ /* 0x000fe4000fffe0ff */
[----:B------:R-:W-:Y:S05]  /*7d10*/  @!P0 BRA `(.L_x_129) ;  /* 0x0000000000408947 */ /* 0x000fea0003800000 */
[----:B------:R-:W2:Y:S01]  /*7d20*/  LDCU.64 UR8, c[0x4][0x78] ;  /* 0x01000f00ff0877ac */ /* 0x000ea20008000a00 */
[----:B------:R-:W-:Y:S01]  /*7d30*/  MOV R3, 0x0 ;  /* 0x0000000000037802 */ /* 0x000fe20000000f00 */
[----:B------:R-:W-:Y:S02]  /*7d40*/  HFMA2 R12, -RZ, RZ, 0, 5.9604644775390625e-08 ;  /* 0x00000001ff0c7431 */ /* 0x000fe400000001ff */
[----:B------:R-:W-:Y:S02]  /*7d50*/  IMAD.MOV.U32 R8, RZ, RZ, 0x192 ;  /* 0x00000192ff087424 */ /* 0x000fe400078e00ff */
[----:B------:R-:W-:Y:S01]  /*7d60*/  IMAD.MOV.U32 R13, RZ, RZ, RZ ;  /* 0x000000ffff0d7224 */ /* 0x000fe200078e00ff */
[----:B------:R-:W3:Y:S01]  /*7d70*/  LDCU.64 UR6, c[0x4][0x80] ;  /* 0x01001000ff0677ac */ /* 0x000ee20008000a00 */
[----:B------:R-:W1:Y:S01]  /*7d80*/  LDC.64 R2, c[0x4][R3] ;  /* 0x0100000003027b82 */ /* 0x000e620000000a00 */
[----:B------:R-:W5:Y:S01]  /*7d90*/  LDCU.64 UR4, c[0x4][0x18] ;  /* 0x01000300ff0477ac */ /* 0x000f620008000a00 */
[----:B--2---:R-:W-:Y:S01]  /*7da0*/  MOV R5, UR9 ;  /* 0x0000000900057c02 */ /* 0x004fe20008000f00 */
[----:B------:R-:W-:Y:S01]  /*7db0*/  IMAD.U32 R4, RZ, RZ, UR8 ;  /* 0x00000008ff047e24 */ /* 0x000fe2000f8e00ff */
[----:B---3--:R-:W-:Y:S01]  /*7dc0*/  MOV R7, UR7 ;  /* 0x0000000700077c02 */ /* 0x008fe20008000f00 */
[----:B------:R-:W-:Y:S01]  /*7dd0*/  IMAD.U32 R6, RZ, RZ, UR6 ;  /* 0x00000006ff067e24 */ /* 0x000fe2000f8e00ff */
[----:B-----5:R-:W-:Y:S01]  /*7de0*/  MOV R11, UR5 ;  /* 0x00000005000b7c02 */ /* 0x020fe20008000f00 */
[----:B------:R-:W-:Y:S02]  /*7df0*/  IMAD.U32 R10, RZ, RZ, UR4 ;  /* 0x00000004ff0a7e24 */ /* 0x000fe4000f8e00ff */
[----:B------:R-:W-:Y:S07]  /*7e00*/  LEPC R20, `(.L_x_129) ;  /* 0x000000001014794e */ /* 0x000fee0000000000 */
[----:B-1--4-:R-:W-:Y:S05]  /*7e10*/  CALL.ABS.NOINC R2 ;  /* 0x0000000002007343 */ /* 0x012fea0003c00000 */
.L_x_129:
        /* <DEDUP_REMOVED lines=14> */
[----:B------:R-:W-:Y:S01]  /*7f00*/  F2FP.F16.E4M3.UNPACK_B R54, R75 ;  /* 0x0000004bff36723e */ /* 0x000fe200020006ff */
[----:B------:R-:W-:Y:S01]  /*7f10*/  LDTM.16dp32bit_t0_t15.x32 R4, tmem[UR4+0x40] ;  /* 0x00004004000479ee */ /* 0x000fe20008a80000 */
[----:B------:R-:W2:Y:S01]  /*7f20*/  LDTM.16dp32bit_t16_t31.x32 R4, tmem[UR4+0x60] ;  /* 0x00006004000479ee */ /* 0x000ea20008aa0000 */
[----:B------:R-:W-:Y:S01]  /*7f30*/  HADD2.F32 R46, -RZ, R46.H1_H1 ;  /* 0x3000002eff2e7230 */ /* 0x000fe20000004100 */
[----:B----4-:R-:W-:Y:S01]  /*7f40*/  F2FP.F16.E4M3.UNPACK_B R58, R76 ;  /* 0x0000004cff3a723e */ /* 0x010fe200020006ff */
[--C-:B------:R-:W-:Y:S01]  /*7f50*/  HADD2.F32 R49, -RZ, R50.reuse.H0_H0 ;  /* 0x20000032ff317230 */ /* 0x100fe20000004100 */
[----:B------:R-:W-:Y:S01]  /*7f60*/  F2FP.F16.E4M3.UNPACK_B R62, R77 ;  /* 0x0000004dff3e723e */ /* 0x000fe200020006ff */
[----:B------:R-:W-:Y:S01]  /*7f70*/  HADD2.F32 R50, -RZ, R50.H1_H1 ;  /* 0x30000032ff327230 */ /* 0x000fe20000004100 */
[----:B------:R-:W-:Y:S01]  /*7f80*/  F2FP.F16.E4M3.UNPACK_B R66, R78 ;  /* 0x0000004eff42723e */ /* 0x000fe200020006ff */
[--C-:B------:R-:W-:Y:S01]  /*7f90*/  HADD2.F32 R53, -RZ, R54.reuse.H0_H0 ;  /* 0x20000036ff357230 */ /* 0x100fe20000004100 */
[----:B------:R-:W-:Y:S01]  /*7fa0*/  F2FP.F16.E4M3.UNPACK_B R70, R79 ;  /* 0x0000004fff46723e */ /* 0x000fe200020006ff */
[----:B------:R-:W-:Y:S01]  /*7fb0*/  HADD2.F32 R54, -RZ, R54.H1_H1 ;  /* 0x30000036ff367230 */ /* 0x000fe20000004100 */
[----:B------:R-:W-:Y:S01]  /*7fc0*/  F2FP.F16.E4M3.UNPACK_B R56, R75.H1 ;  /* 0x0000004bff38723e */ /* 0x000fe200030006ff */
[--C-:B------:R-:W-:Y:S01]  /*7fd0*/  HADD2.F32 R57, -RZ, R58.reuse.H0_H0 ;  /* 0x2000003aff397230 */ /* 0x100fe20000004100 */
[----:B------:R-:W-:Y:S01]  /*7fe0*/  F2FP.F16.E4M3.UNPACK_B R60, R76.H1 ;  /* 0x0000004cff3c723e */ /* 0x000fe200030006ff */
[----:B------:R-:W-:Y:S01]  /*7ff0*/  HADD2.F32 R58, -RZ, R58.H1_H1 ;  /* 0x3000003aff3a7230 */ /* 0x000fe20000004100 */
[----:B------:R-:W-:Y:S01]  /*8000*/  F2FP.F16.E4M3.UNPACK_B R64, R77.H1 ;  /* 0x0000004dff40723e */ /* 0x000fe200030006ff */
[--C-:B------:R-:W-:Y:S01]  /*8010*/  HADD2.F32 R61, -RZ, R62.reuse.H0_H0 ;  /* 0x2000003eff3d7230 */ /* 0x100fe20000004100 */
[----:B------:R-:W-:Y:S01]  /*8020*/  F2FP.F16.E4M3.UNPACK_B R68, R78.H1 ;  /* 0x0000004eff44723e */ /* 0x000fe200030006ff */
[----:B------:R-:W-:Y:S01]  /*8030*/  HADD2.F32 R62, -RZ, R62.H1_H1 ;  /* 0x3000003eff3e7230 */ /* 0x000fe20000004100 */
[----:B------:R-:W-:Y:S01]  /*8040*/  ISETP.NE.AND P0, PT, R99, RZ, PT ;  /* 0x000000ff6300720c */ /* 0x000fe20003f05270 */
[--C-:B------:R-:W-:Y:S01]  /*8050*/  HADD2.F32 R65, -RZ, R66.reuse.H0_H0 ;  /* 0x20000042ff417230 */ /* 0x100fe20000004100 */
[----:B------:R-:W-:Y:S01]  /*8060*/  ISETP.NE.AND P6, PT, R103, RZ, PT ;  /* 0x000000ff6700720c */ /* 0x000fe20003fc5270 */
[----:B------:R-:W-:Y:S02]  /*8070*/  HADD2.F32 R66, -RZ, R66.H1_H1 ;  /* 0x30000042ff427230 */ /* 0x000fe40000004100 */
[--C-:B------:R-:W-:Y:S02]  /*8080*/  HADD2.F32 R69, -RZ, R70.reuse.H0_H0 ;  /* 0x20000046ff457230 */ /* 0x100fe40000004100 */
[C---:B--2---:R-:W-:Y:S01]  /*8090*/  FMUL R0, R38.reuse, R4 ;  /* 0x0000000426007220 */ /* 0x044fe20000400000 */
[C---:B------:R-:W-:Y:S01]  /*80a0*/  FMUL R2, R38.reuse, R5 ;  /* 0x0000000526027220 */ /* 0x040fe20000400000 */
[C---:B------:R-:W-:Y:S01]  /*80b0*/  FMUL R4, R38.reuse, R8 ;  /* 0x0000000826047220 */ /* 0x040fe20000400000 */
[C---:B------:R-:W-:Y:S01]  /*80c0*/  FMUL R5, R38.reuse, R9 ;  /* 0x0000000926057220 */ /* 0x040fe20000400000 */
[C---:B------:R-:W-:Y:S01]  /*80d0*/  FFMA R0, R41.reuse, R40, R0 ;  /* 0x0000002829007223 */ /* 0x040fe20000000000 */
[C---:B------:R-:W-:Y:S01]  /*80e0*/  FFMA R2, R41.reuse, R43, R2 ;  /* 0x0000002b29027223 */ /* 0x040fe20000000002 */
        /* <DEDUP_REMOVED lines=10> */
[----:B------:R-:W-:Y:S02]  /*8190*/  HADD2.F32 R70, -RZ, R70.H1_H1 ;  /* 0x30000046ff467230 */ /* 0x000fe40000004100 */
[C---:B------:R-:W-:Y:S01]  /*81a0*/  FMUL R28, R38.reuse, R32 ;  /* 0x00000020261c7220 */ /* 0x040fe20000400000 */
[C---:B------:R-:W-:Y:S01]  /*81b0*/  FMUL R29, R38.reuse, R33 ;  /* 0x00000021261d7220 */ /* 0x040fe20000400000 */
[C---:B------:R-:W-:Y:S01]  /*81c0*/  FMUL R3, R38.reuse, R6 ;  /* 0x0000000626037220 */ /* 0x040fe20000400000 */
[C---:B------:R-:W-:Y:S01]  /*81d0*/  FMUL R7, R38.reuse, R7 ;  /* 0x0000000726077220 */ /* 0x040fe20000400000 */
[--C-:B------:R-:W-:Y:S02]  /*81e0*/  HADD2.F32 R47, -RZ, R48.reuse.H0_H0 ;  /* 0x20000030ff2f7230 */ /* 0x100fe40000004100 */
[C---:B------:R-:W-:Y:S01]  /*81f0*/  FMUL R6, R38.reuse, R10 ;  /* 0x0000000a26067220 */ /* 0x040fe20000400000 */
[C---:B------:R-:W-:Y:S01]  /*8200*/  FFMA R3, R41.reuse, R42, R3 ;  /* 0x0000002a29037223 */ /* 0x040fe20000000003 */
[----:B------:R-:W-:Y:S02]  /*8210*/  HADD2.F32 R48, -RZ, R48.H1_H1 ;  /* 0x30000030ff307230 */ /* 0x000fe40000004100 */
[C---:B------:R-:W-:Y:S01]  /*8220*/  FFMA R7, R41.reuse, R44, R7 ;  /* 0x0000002c29077223 */ /* 0x040fe20000000007 */
[C---:B------:R-:W-:Y:S01]  /*8230*/  FFMA R4, R41.reuse, R45, R4 ;  /* 0x0000002d29047223 */ /* 0x040fe20000000004 */
[C---:B------:R-:W-:Y:S01]  /*8240*/  FFMA R5, R41.reuse, R46, R5 ;  /* 0x0000002e29057223 */ /* 0x040fe20000000005 */
[----:B------:R-:W-:Y:S01]  /*8250*/  FFMA R6, R41, R47, R6 ;  /* 0x0000002f29067223 */ /* 0x000fe20000000006 */
[----:B------:R-:W-:Y:S01]  /*8260*/  FMUL R11, R38, R11 ;  /* 0x0000000b260b7220 */ /* 0x000fe20000400000 */
[----:B------:R-:W-:Y:S01]  /*8270*/  F2FP.F16.E4M3.UNPACK_B R40, R79.H1 ;  /* 0x0000004fff28723e */ /* 0x000fe200030006ff */
[--C-:B------:R-:W-:Y:S01]  /*8280*/  HADD2.F32 R51, -RZ, R52.reuse.H0_H0 ;  /* 0x20000034ff337230 */ /* 0x100fe20000004100 */
[----:B------:R-:W-:Y:S01]  /*8290*/  F2FP.SATFINITE.E4M3.F32.PACK_AB_MERGE_C R105, R7, R3, RZ ;  /* 0x000000030769723e */ /* 0x000fe200048070ff */
[C---:B------:R-:W-:Y:S01]  /*82a0*/  FFMA R11, R41.reuse, R48, R11 ;  /* 0x00000030290b7223 */ /* 0x040fe2000000000b */
[C---:B------:R-:W-:Y:S01]  /*82b0*/  FFMA R8, R41.reuse, R49, R8 ;  /* 0x0000003129087223 */ /* 0x040fe20000000008 */
[----:B------:R-:W-:Y:S01]  /*82c0*/  FFMA R9, R41, R50, R9 ;  /* 0x0000003229097223 */ /* 0x000fe20000000009 */
[----:B-1----:R-:W-:Y:S01]  /*82d0*/  F2FP.SATFINITE.E4M3.F32.PACK_AB_MERGE_C R108, R2, R0, R105 ;  /* 0x00000000026c723e */ /* 0x002fe20004807069 */
[----:B------:R-:W-:Y:S01]  /*82e0*/  HADD2.F32 R52, -RZ, R52.H1_H1 ;  /* 0x30000034ff347230 */ /* 0x000fe20000004100 */
[----:B------:R-:W-:Y:S01]  /*82f0*/  F2FP.SATFINITE.E4M3.F32.PACK_AB_MERGE_C R109, R11, R6, RZ ;  /* 0x000000060b6d723e */ /* 0x000fe200048070ff */
[C---:B------:R-:W-:Y:S01]  /*8300*/  FMUL R10, R38.reuse, R14 ;  /* 0x0000000e260a7220 */ /* 0x040fe20000400000 */
[C---:B------:R-:W-:Y:S01]  /*8310*/  FMUL R15, R38.reuse, R15 ;  /* 0x0000000f260f7220 */ /* 0x040fe20000400000 */
[--C-:B------:R-:W-:Y:S01]  /*8320*/  HADD2.F32 R55, -RZ, R56.reuse.H0_H0 ;  /* 0x20000038ff377230 */ /* 0x100fe20000004100 */
[----:B------:R-:W-:Y:S01]  /*8330*/  F2FP.SATFINITE.E4M3.F32.PACK_AB_MERGE_C R109, R5, R4, R109 ;  /* 0x00000004056d723e */ /* 0x000fe2000480706d */
[C---:B------:R-:W-:Y:S01]  /*8340*/  FFMA R10, R41.reuse, R51, R10 ;  /* 0x00000033290a7223 */ /* 0x040fe2000000000a */
[C---:B------:R-:W-:Y:S01]  /*8350*/  FFMA R15, R41.reuse, R52, R15 ;  /* 0x00000034290f7223 */ /* 0x040fe2000000000f */
[C---:B------:R-:W-:Y:S01]  /*8360*/  FFMA R12, R41.reuse, R53, R12 ;  /* 0x00000035290c7223 */ /* 0x040fe2000000000c */
[C---:B------:R-:W-:Y:S01]  /*8370*/  FFMA R13, R41.reuse, R54, R13 ;  /* 0x00000036290d7223 */ /* 0x040fe2000000000d */
[----:B------:R-:W-:Y:S02]  /*8380*/  HADD2.F32 R56, -RZ, R56.H1_H1 ;  /* 0x30000038ff387230 */ /* 0x000fe40000004100 */
[C---:B------:R-:W-:Y:S01]  /*8390*/  FMUL R14, R38.reuse, R18 ;  /* 0x00000012260e7220 */ /* 0x040fe20000400000 */
[C---:B------:R-:W-:Y:S01]  /*83a0*/  FMUL R19, R38.reuse, R19 ;  /* 0x0000001326137220 */ /* 0x040fe20000400000 */
[--C-:B------:R-:W-:Y:S02]  /*83b0*/  HADD2.F32 R59, -RZ, R60.reuse.H0_H0 ;  /* 0x2000003cff3b7230 */ /* 0x100fe40000004100 */
[C---:B------:R-:W-:Y:S01]  /*83c0*/  FMUL R18, R38.reuse, R22 ;  /* 0x0000001626127220 */ /* 0x040fe20000400000 */
[C---:B------:R-:W-:Y:S01]  /*83d0*/  FFMA R14, R41.reuse, R55, R14 ;  /* 0x00000037290e7223 */ /* 0x040fe2000000000e */
[----:B------:R-:W-:Y:S02]  /*83e0*/  HADD2.F32 R60, -RZ, R60.H1_H1 ;  /* 0x3000003cff3c7230 */ /* 0x000fe40000004100 */
        /* <DEDUP_REMOVED lines=54> */
[----:B------:R-:W-:Y:S02]  /*8750*/  UIADD3 UR4, UP0, UPT, UR60, 0x680, URZ ;  /* 0x000006803c047890 */ /* 0x000fe4000ff1e0ff */
[----:B------:R-:W-:Y:S02]  /*8760*/  UIADD3 UR9, UPT, UPT, UR49, 0x40, URZ ;  /* 0x0000004031097890 */ /* 0x000fe4000fffe0ff */
[----:B------:R-:W-:Y:S02]  /*8770*/  UIADD3 UR8, UPT, UPT, UR44, 0x5400, URZ ;  /* 0x000054002c087890 */ /* 0x000fe4000fffe0ff */
[----:B------:R-:W-:Y:S01]  /*8780*/  UIADD3.X UR5, UPT, UPT, URZ, UR61, URZ, UP0, !UPT ;  /* 0x0000003dff057290 */ /* 0x000fe200087fe4ff */
[----:B------:R-:W-:Y:S01]  /*8790*/  UMOV UR10, UR50 ;  /* 0x00000032000a7c82 */ /* 0x000fe20008000000 */
[----:B------:R-:W-:Y:S07]  /*87a0*/  UMOV UR11, UR36 ;  /* 0x00000024000b7c82 */ /* 0x000fee0008000000 */
[----:B------:R2:W-:Y:S01]  /*87b0*/  UTMASTG.3D [UR8], [UR4] ;  /* 0x00000008040073b5 */ /* 0x0005e20008010000 */
[----:B------:R0:W-:Y:S01]  /*87c0*/  UTMACMDFLUSH ;  /* 0x00000000000079b7 */ /* 0x0001e20000000000 */
[----:B--2---:R-:W-:Y:S04]  /*87d0*/  DEPBAR.LE SB0, 0x1 ;  /* 0x000080400000791a */ /* 0x004fe80000000000 */
.L_x_131:
[----:B------:R-:W-:Y:S05]  /*87e0*/  BSYNC.RECONVERGENT B0 ;  /* 0x0000000000007941 */ /* 0x000fea0003800200 */
.L_x_130:
        /* <DEDUP_REMOVED lines=16> */
.L_x_135:
[----:B------:R-:W-:Y:S05]  /*88f0*/  BSYNC B0 ;  /* 0x0000000000007941 */ /* 0x000fea0003800000 */
.L_x_134:
        /* <DEDUP_REMOVED lines=17> */
.L_x_133:
[----:B------:R-:W-:Y:S05]  /*8a10*/  BSYNC B1 ;  /* 0x0000000000017941 */ /* 0x000fea0003800000 */
.L_x_132:
        /* <DEDUP_REMOVED lines=21> */
.L_x_137:
        /* <DEDUP_REMOVED lines=18> */
[----:B------:R-:W-:Y:S01]  /*8c90*/  ISETP.NE.AND P6, PT, R103, RZ, PT ;  /* 0x000000ff6700720c */ /* 0x000fe20003fc5270 */
[--C-:B------:R-:W-:Y:S01]  /*8ca0*/  HADD2.F32 R49, -RZ, R50.reuse.H0_H0 ;  /* 0x20000032ff317230 */ /* 0x100fe20000004100 */
[----:B----4-:R-:W-:Y:S01]  /*8cb0*/  F2FP.F16.E4M3.UNPACK_B R58, R76 ;  /* 0x0000004cff3a723e */ /* 0x010fe200020006ff */
[----:B------:R-:W-:Y:S01]  /*8cc0*/  HADD2.F32 R50, -RZ, R50.H1_H1 ;  /* 0x30000032ff327230 */ /* 0x000fe20000004100 */
[----:B------:R-:W-:Y:S01]  /*8cd0*/  F2FP.F16.E4M3.UNPACK_B R62, R77 ;  /* 0x0000004dff3e723e */ /* 0x000fe200020006ff */
[--C-:B------:R-:W-:Y:S01]  /*8ce0*/  HADD2.F32 R53, -RZ, R54.reuse.H0_H0 ;  /* 0x20000036ff357230 */ /* 0x100fe20000004100 */
[----:B------:R-:W-:Y:S01]  /*8cf0*/  F2FP.F16.E4M3.UNPACK_B R66, R78 ;  /* 0x0000004eff42723e */ /* 0x000fe200020006ff */
[----:B------:R-:W-:Y:S01]  /*8d00*/  HADD2.F32 R54, -RZ, R54.H1_H1 ;  /* 0x30000036ff367230 */ /* 0x000fe20000004100 */
[----:B------:R-:W-:Y:S01]  /*8d10*/  F2FP.F16.E4M3.UNPACK_B R70, R79 ;  /* 0x0000004fff46723e */ /* 0x000fe200020006ff */
[--C-:B------:R-:W-:Y:S01]  /*8d20*/  HADD2.F32 R57, -RZ, R58.reuse.H0_H0 ;  /* 0x2000003aff397230 */ /* 0x100fe20000004100 */
[----:B------:R-:W-:Y:S01]  /*8d30*/  F2FP.F16.E4M3.UNPACK_B R56, R75.H1 ;  /* 0x0000004bff38723e */ /* 0x000fe200030006ff */
[----:B------:R-:W-:Y:S01]  /*8d40*/  HADD2.F32 R58, -RZ, R58.H1_H1 ;  /* 0x3000003aff3a7230 */ /* 0x000fe20000004100 */
[----:B------:R-:W-:Y:S01]  /*8d50*/  F2FP.F16.E4M3.UNPACK_B R60, R76.H1 ;  /* 0x0000004cff3c723e */ /* 0x000fe200030006ff */
[--C-:B------:R-:W-:Y:S01]  /*8d60*/  HADD2.F32 R61, -RZ, R62.reuse.H0_H0 ;  /* 0x2000003eff3d7230 */ /* 0x100fe20000004100 */
[----:B------:R-:W-:Y:S01]  /*8d70*/  F2FP.F16.E4M3.UNPACK_B R64, R77.H1 ;  /* 0x0000004dff40723e */ /* 0x000fe200030006ff */
[----:B------:R-:W-:Y:S01]  /*8d80*/  HADD2.F32 R62, -RZ, R62.H1_H1 ;  /* 0x3000003eff3e7230 */ /* 0x000fe20000004100 */
[----:B------:R-:W-:Y:S01]  /*8d90*/  F2FP.F16.E4M3.UNPACK_B R68, R78.H1 ;  /* 0x0000004eff44723e */ /* 0x000fe200030006ff */
        /* <DEDUP_REMOVED lines=112> */
[----:B------:R-:W-:Y:S02]  /*94a0*/  UIADD3 UR4, UPT, UPT, UR44, 0x4400, URZ ;  /* 0x000044002c047890 */ /* 0x000fe4000fffe0ff */
[----:B------:R-:W-:Y:S01]  /*94b0*/  UIADD3 UR9, UPT, UPT, UR49, 0x80, URZ ;  /* 0x0000008031097890 */ /* 0x000fe2000fffe0ff */
[----:B------:R-:W-:Y:S01]  /*94c0*/  UMOV UR10, UR50 ;  /* 0x00000032000a7c82 */ /* 0x000fe20008000000 */
[----:B------:R-:W-:Y:S02]  /*94d0*/  UMOV UR11, UR36 ;  /* 0x00000024000b7c82 */ /* 0x000fe40008000000 */
        /* <DEDUP_REMOVED lines=8> */
.L_x_139:
[----:B------:R-:W-:Y:S05]  /*9560*/  BSYNC.RECONVERGENT B0 ;  /* 0x0000000000007941 */ /* 0x000fea0003800200 */
.L_x_138:
        /* <DEDUP_REMOVED lines=16> */
.L_x_143:
[----:B------:R-:W-:Y:S05]  /*9670*/  BSYNC B0 ;  /* 0x0000000000007941 */ /* 0x000fea0003800000 */
.L_x_142:
        /* <DEDUP_REMOVED lines=17> */
.L_x_141:
[----:B------:R-:W-:Y:S05]  /*9790*/  BSYNC B1 ;  /* 0x0000000000017941 */ /* 0x000fea0003800000 */
.L_x_140:
        /* <DEDUP_REMOVED lines=21> */
.L_x_145:
[----:B------:R-:W-:Y:S01]  /*98f0*/  ISETP.NE.AND P0, PT, R99, RZ, PT ;  /* 0x000000ff6300720c */ /* 0x000fe20003f05270 */
[----:B------:R-:W-:Y:S05]  /*9900*/  WARPSYNC.ALL ;  /* 0x0000000000007948 */ /* 0x000fea0003800000 */
[----:B------:R-:W-:Y:S01]  /*9910*/  R2UR UR4, R39 ;  /* 0x00000000270472ca */ /* 0x000fe200000e0000 */
[----:B------:R-:W2:Y:S01]  /*9920*/  S2UR UR6, SR_CgaCtaId ;  /* 0x00000000000679c3 */ /* 0x000ea20000008800 */
[-C--:B------:R-:W-:Y:S01]  /*9930*/  F2FP.F16.E4M3.UNPACK_B R42, R72.reuse ;  /* 0x00000048ff2a723e */ /* 0x080fe200020006ff */
[----:B------:R-:W-:Y:S01]  /*9940*/  BSSY.RECONVERGENT B0, `(.L_x_146) ;  /* 0x000009b000007945 */ /* 0x000fe20003800200 */
[----:B------:R-:W-:Y:S02]  /*9950*/  F2FP.F16.E4M3.UNPACK_B R72, R72.H1 ;  /* 0x00000048ff48723e */ /* 0x000fe400030006ff */
[-C--:B------:R-:W-:Y:S01]  /*9960*/  F2FP.F16.E4M3.UNPACK_B R46, R73.reuse ;  /* 0x00000049ff2e723e */ /* 0x080fe200020006ff */
[--C-:B------:R-:W-:Y:S01]  /*9970*/  HADD2.F32 R40, -RZ, R42.reuse.H0_H0 ;  /* 0x2000002aff287230 */ /* 0x100fe20000004100 */
[----:B------:R-:W-:Y:S01]  /*9980*/  F2FP.F16.E4M3.UNPACK_B R73, R73.H1 ;  /* 0x00000049ff49723e */ /* 0x000fe200030006ff */
[----:B------:R-:W-:Y:S01]  /*9990*/  HADD2.F32 R42, -RZ, R42.H1_H1 ;  /* 0x3000002aff2a7230 */ /* 0x000fe20000004100 */
[-C--:B------:R-:W-:Y:S01]  /*99a0*/  F2FP.F16.E4M3.UNPACK_B R50, R74.reuse ;  /* 0x0000004aff32723e */ /* 0x080fe200020006ff */
[----:B------:R-:W-:Y:S01]  /*99b0*/  HADD2.F32 R43, -RZ, R72.H0_H0 ;  /* 0x20000048ff2b7230 */ /* 0x000fe20000004100 */
[----:B------:R-:W-:Y:S01]  /*99c0*/  F2FP.F16.E4M3.UNPACK_B R74, R74.H1 ;  /* 0x0000004aff4a723e */ /* 0x000fe200030006ff */
[----:B------:R-:W-:Y:S01]  /*99d0*/  LDTM.16dp32bit_t0_t15.x32 R4, tmem[UR4+0xc0] ;  /* 0x0000c004000479ee */ /* 0x000fe20008a80000 */
[----:B------:R-:W3:Y:S01]  /*99e0*/  LDTM.16dp32bit_t16_t31.x32 R4, tmem[UR4+0xe0] ;  /* 0x0000e004000479ee */ /* 0x000ee20008aa0000 */
[----:B------:R-:W-:Y:S01]  /*99f0*/  NOP ;  /* 0x0000000000007918 */ /* 0x000fe20000000000 */
[--C-:B------:R-:W-:Y:S01]  /*9a00*/  HADD2.F32 R45, -RZ, R46.reuse.H0_H0 ;  /* 0x2000002eff2d7230 */ /* 0x100fe20000004100 */
[----:B------:R-:W-:Y:S01]  /*9a10*/  R2UR UR5, R71 ;  /* 0x00000000470572ca */ /* 0x000fe200000e0000 */
[----:B------:R-:W-:Y:S01]  /*9a20*/  HADD2.F32 R46, -RZ, R46.H1_H1 ;  /* 0x3000002eff2e7230 */ /* 0x000fe20000004100 */
[----:B------:R-:W-:Y:S01]  /*9a30*/  F2FP.F16.E4M3.UNPACK_B R54, R75 ;  /* 0x0000004bff36723e */ /* 0x000fe200020006ff */
        /* <DEDUP_REMOVED lines=10> */
[----:B------:R-:W-:Y:S01]  /*9ae0*/  UIADD3 UR4, UPT, UPT, UR5, 0x1d0, URZ ;  /* 0x000001d005047890 */ /* 0x000fe2000fffe0ff */
[----:B------:R-:W-:Y:S01]  /*9af0*/  HADD2.F32 R59, -RZ, R58.H1_H1 ;  /* 0x3000003aff3b7230 */ /* 0x000fe20000004100 */
[----:B------:R-:W-:Y:S01]  /*9b00*/  F2FP.F16.E4M3.UNPACK_B R76, R76.H1 ;  /* 0x0000004cff4c723e */ /* 0x000fe200030006ff */
[--C-:B------:R-:W-:Y:S01]  /*9b10*/  HADD2.F32 R60, -RZ, R62.reuse.H0_H0 ;  /* 0x2000003eff3c7230 */ /* 0x100fe20000004100 */
[----:B------:R-:W-:Y:S01]  /*9b20*/  F2FP.F16.E4M3.UNPACK_B R77, R77.H1 ;  /* 0x0000004dff4d723e */ /* 0x000fe200030006ff */
[----:B------:R-:W-:Y:S01]  /*9b30*/  HADD2.F32 R63, -RZ, R62.H1_H1 ;  /* 0x3000003eff3f7230 */ /* 0x000fe20000004100 */
[----:B------:R-:W-:Y:S01]  /*9b40*/  F2FP.F16.E4M3.UNPACK_B R78, R78.H1 ;  /* 0x0000004eff4e723e */ /* 0x000fe200030006ff */
[--C-:B------:R-:W-:Y:S01]  /*9b50*/  HADD2.F32 R64, -RZ, R66.reuse.H0_H0 ;  /* 0x20000042ff407230 */ /* 0x100fe20000004100 */
[----:B--2---:R-:W-:Y:S01]  /*9b60*/  UPRMT UR4, UR6, 0x654, UR4 ;  /* 0x0000065406047896 */ /* 0x004fe20008000004 */
[C---:B---3--:R-:W-:Y:S01]  /*9b70*/  FMUL R4, R38.reuse, R4 ;  /* 0x0000000426047220 */ /* 0x048fe20000400000 */
[C---:B------:R-:W-:Y:S01]  /*9b80*/  FMUL R5, R38.reuse, R5 ;  /* 0x0000000526057220 */ /* 0x040fe20000400000 */
[C---:B------:R-:W-:Y:S01]  /*9b90*/  FMUL R8, R38.reuse, R8 ;  /* 0x0000000826087220 */ /* 0x040fe20000400000 */
[C---:B------:R-:W-:Y:S01]  /*9ba0*/  FMUL R9, R38.reuse, R9 ;  /* 0x0000000926097220 */ /* 0x040fe20000400000 */
[C---:B------:R-:W-:Y:S01]  /*9bb0*/  FFMA R4, R41.reuse, R40, R4 ;  /* 0x0000002829047223 */ /* 0x040fe20000000004 */
[C---:B------:R-:W-:Y:S01]  /*9bc0*/  FFMA R5, R41.reuse, R42, R5 ;  /* 0x0000002a29057223 */ /* 0x040fe20000000005 */
[C---:B------:R-:W-:Y:S01]  /*9bd0*/  FMUL R12, R38.reuse, R12 ;  /* 0x0000000c260c7220 */ /* 0x040fe20000400000 */
[C---:B------:R-:W-:Y:S01]  /*9be0*/  FMUL R13, R38.reuse, R13 ;  /* 0x0000000d260d7220 */ /* 0x040fe20000400000 */
[----:B------:R-:W-:Y:S01]  /*9bf0*/  SYNCS.ARRIVE.TRANS64.RED.A1T0 RZ, [UR4], RZ ;  /* 0x000000ffffff79a7 */ /* 0x000fe20008100404 */
[C---:B------:R-:W-:Y:S01]  /*9c00*/  FMUL R16, R38.reuse, R16 ;  /* 0x0000001026107220 */ /* 0x040fe20000400000 */
[C---:B------:R-:W-:Y:S01]  /*9c10*/  FMUL R17, R38.reuse, R17 ;  /* 0x0000001126117220 */ /* 0x040fe20000400000 */
[C---:B------:R-:W-:Y:S01]  /*9c20*/  FMUL R0, R38.reuse, R20 ;  /* 0x0000001426007220 */ /* 0x040fe20000400000 */
[C---:B------:R-:W-:Y:S01]  /*9c30*/  FMUL R2, R38.reuse, R21 ;  /* 0x0000001526027220 */ /* 0x040fe20000400000 */
[C---:B------:R-:W-:Y:S01]  /*9c40*/  FMUL R20, R38.reuse, R25 ;  /* 0x0000001926147220 */ /* 0x040fe20000400000 */
[----:B------:R-:W-:Y:S02]  /*9c50*/  HADD2.F32 R67, -RZ, R66.H1_H1 ;  /* 0x30000042ff437230 */ /* 0x000fe40000004100 */
[C---:B------:R-:W-:Y:S01]  /*9c60*/  FMUL R6, R38.reuse, R6 ;  /* 0x0000000626067220 */ /* 0x040fe20000400000 */
[----:B------:R-:W-:Y:S02]  /*9c70*/  HADD2.F32 R44, -RZ, R72.H1_H1 ;  /* 0x30000048ff2c7230 */ /* 0x000fe40000004100 */
[C---:B------:R-:W-:Y:S01]  /*9c80*/  FMUL R7, R38.reuse, R7 ;  /* 0x0000000726077220 */ /* 0x040fe20000400000 */
[--C-:B------:R-:W-:Y:S02]  /*9c90*/  HADD2.F32 R47, -RZ, R73.reuse.H0_H0 ;  /* 0x20000049ff2f7230 */ /* 0x100fe40000004100 */
[C---:B------:R-:W-:Y:S01]  /*9ca0*/  FFMA R6, R41.reuse, R43, R6 ;  /* 0x0000002b29067223 */ /* 0x040fe20000000006 */
[--C-:B------:R-:W-:Y:S02]  /*9cb0*/  HADD2.F32 R40, -RZ, R68.reuse.H0_H0 ;  /* 0x20000044ff287230 */ /* 0x100fe40000004100 */
[C---:B------:R-:W-:Y:S01]  /*9cc0*/  FFMA R7, R41.reuse, R44, R7 ;  /* 0x0000002c29077223 */ /* 0x040fe20000000007 */
[C---:B------:R-:W-:Y:S01]  /*9cd0*/  FFMA R8, R41.reuse, R45, R8 ;  /* 0x0000002d29087223 */ /* 0x040fe20000000008 */
[----:B------:R-:W-:Y:S01]  /*9ce0*/  FFMA R9, R41, R46, R9 ;  /* 0x0000002e29097223 */ /* 0x000fe20000000009 */
[----:B------:R-:W-:Y:S02]  /*9cf0*/  HADD2.F32 R43, -RZ, R68.H1_H1 ;  /* 0x30000044ff2b7230 */ /* 0x000fe40000004100 */
[C---:B------:R-:W-:Y:S01]  /*9d00*/  FMUL R10, R38.reuse, R10 ;  /* 0x0000000a260a7220 */ /* 0x040fe20000400000 */
[----:B------:R-:W-:Y:S01]  /*9d10*/  HADD2.F32 R48, -RZ, R73.H1_H1 ;  /* 0x30000049ff307230 */ /* 0x000fe20000004100 */
[----:B------:R-:W-:Y:S01]  /*9d20*/  F2FP.SATFINITE.E4M3.F32.PACK_AB_MERGE_C R104, R7, R6, RZ ;  /* 0x000000060768723e */ /* 0x000fe200048070ff */
[C---:B------:R-:W-:Y:S01]  /*9d30*/  FMUL R7, R38.reuse, R24 ;  /* 0x0000001826077220 */ /* 0x040fe20000400000 */
[----:B------:R-:W-:Y:S01]  /*9d40*/  FFMA R10, R41, R47, R10 ;  /* 0x0000002f290a7223 */ /* 0x000fe2000000000a */
[C---:B------:R-:W-:Y:S01]  /*9d50*/  FMUL R24, R38.reuse, R29 ;  /* 0x0000001d26187220 */ /* 0x040fe20000400000 */
[----:B------:R-:W-:Y:S01]  /*9d60*/  F2FP.SATFINITE.E4M3.F32.PACK_AB_MERGE_C R104, R5, R4, R104 ;  /* 0x000000040568723e */ /* 0x000fe20004807068 */
[C---:B------:R-:W-:Y:S01]  /*9d70*/  FMUL R11, R38.reuse, R11 ;  /* 0x0000000b260b7220 */ /* 0x040fe20000400000 */
[--C-:B------:R-:W-:Y:S02]  /*9d80*/  HADD2.F32 R51, -RZ, R74.reuse.H0_H0 ;  /* 0x2000004aff337230 */ /* 0x100fe40000004100 */
[C---:B------:R-:W-:Y:S01]  /*9d90*/  FMUL R14, R38.reuse, R14 ;  /* 0x0000000e260e7220 */ /* 0x040fe20000400000 */
[----:B------:R-:W-:Y:S02]  /*9da0*/  HADD2.F32 R52, -RZ, R74.H1_H1 ;  /* 0x3000004aff347230 */ /* 0x000fe40000004100 */
[C---:B------:R-:W-:Y:S01]  /*9db0*/  FFMA R11, R41.reuse, R48, R11 ;  /* 0x00000030290b7223 */ /* 0x040fe2000000000b */
[C---:B------:R-:W-:Y:S01]  /*9dc0*/  FFMA R12, R41.reuse, R49, R12 ;  /* 0x00000031290c7223 */ /* 0x040fe2000000000c */
[C---:B------:R-:W-:Y:S01]  /*9dd0*/  FFMA R13, R41.reuse, R50, R13 ;  /* 0x00000032290d7223 */ /* 0x040fe2000000000d */
[----:B------:R-:W-:Y:S01]  /*9de0*/  FFMA R14, R41, R51, R14 ;  /* 0x00000033290e7223 */ /* 0x000fe2000000000e */
[C---:B------:R-:W-:Y:S01]  /*9df0*/  FMUL R15, R38.reuse, R15 ;  /* 0x0000000f260f7220 */ /* 0x040fe20000400000 */
[--C-:B------:R-:W-:Y:S01]  /*9e00*/  HADD2.F32 R55, -RZ, R75.reuse.H0_H0 ;  /* 0x2000004bff377230 */ /* 0x100fe20000004100 */
[----:B------:R-:W-:Y:S01]  /*9e10*/  F2FP.SATFINITE.E4M3.F32.PACK_AB_MERGE_C R105, R11, R10, RZ ;  /* 0x0000000a0b69723e */ /* 0x000fe200048070ff */
[----:B------:R-:W-:Y:S02]  /*9e20*/  HADD2.F32 R56, -RZ, R75.H1_H1 ;  /* 0x3000004bff387230 */ /* 0x000fe40000004100 */
[C---:B------:R-:W-:Y:S01]  /*9e30*/  FFMA R15, R41.reuse, R52, R15 ;  /* 0x00000034290f7223 */ /* 0x040fe2000000000f */
[----:B------:R-:W-:Y:S01]  /*9e40*/  FFMA R16, R41, R53, R16 ;  /* 0x0000003529107223 */ /* 0x000fe20000000010 */
[----:B------:R-:W-:Y:S01]  /*9e50*/  F2FP.SATFINITE.E4M3.F32.PACK_AB_MERGE_C R105, R9, R8, R105 ;  /* 0x000000080969723e */ /* 0x000fe20004807069 */
[----:B------:R-:W-:Y:S01]  /*9e60*/  FFMA R17, R41, R54, R17 ;  /* 0x0000003629117223 */ /* 0x000fe20000000011 */
[C---:B------:R-:W-:Y:S01]  /*9e70*/  FMUL R18, R38.reuse, R18 ;  /* 0x0000001226127220 */ /* 0x040fe20000400000 */
[----:B------:R-:W-:Y:S01]  /*9e80*/  F2FP.SATFINITE.E4M3.F32.PACK_AB_MERGE_C R106, R15, R14, RZ ;  /* 0x0000000e0f6a723e */ /* 0x000fe200048070ff */
[C---:B------:R-:W-:Y:S01]  /*9e90*/  FMUL R19, R38.reuse, R19 ;  /* 0x0000001326137220 */ /* 0x040fe20000400000 */
[--C-:B------:R-:W-:Y:S02]  /*9ea0*/  HADD2.F32 R58, -RZ, R76.reuse.H0_H0 ;  /* 0x2000004cff3a7230 */ /* 0x100fe40000004100 */
[----:B------:R-:W-:Y:S01]  /*9eb0*/  FFMA R18, R41, R55, R18 ;  /* 0x0000003729127223 */ /* 0x000fe20000000012 */
[----:B------:R-:W-:Y:S01]  /*9ec0*/  F2FP.SATFINITE.E4M3.F32.PACK_AB_MERGE_C R106, R13, R12, R106 ;  /* 0x0000000c0d6a723e */ /* 0x000fe2000480706a */
[C---:B------:R-:W-:Y:S01]  /*9ed0*/  FFMA R19, R41.reuse, R56, R19 ;  /* 0x0000003829137223 */ /* 0x040fe20000000013 */
[----:B------:R-:W-:Y:S02]  /*9ee0*/  HADD2.F32 R61, -RZ, R76.H1_H1 ;  /* 0x3000004cff3d7230 */ /* 0x000fe40000004100 */
[C---:B------:R-:W-:Y:S01]  /*9ef0*/  FMUL R3, R38.reuse, R22 ;  /* 0x0000001626037220 */ /* 0x040fe20000400000 */
        /* <DEDUP_REMOVED lines=10> */
[C---:B------:R-:W-:Y:S01]  /*9fa0*/  FMUL R23, R38.reuse, R28 ;  /* 0x0000001c26177220 */ /* 0x040fe20000400000 */
[----:B------:R-:W-:Y:S01]  /*9fb0*/  F2FP.F16.E4M3.UNPACK_B R79, R79.H1 ;  /* 0x0000004fff4f723e */ /* 0x000fe200030006ff */
        /* <DEDUP_REMOVED lines=9> */
[C---:B------:R-:W-:Y:S01]  /*a050*/  FFMA R24, R41.reuse, R67, R24 ;  /* 0x0000004329187223 */ /* 0x040fe20000000018 */
[C---:B------:R-:W-:Y:S01]  /*a060*/  FMUL R28, R38.reuse, R33 ;  /* 0x00000021261c7220 */ /* 0x040fe20000400000 */
[--C-:B------:R-:W-:Y:S02]  /*a070*/  HADD2.F32 R42, -RZ, R79.reuse.H0_H0 ;  /* 0x2000004fff2a7230 */ /* 0x100fe40000004100 */
[C---:B------:R-:W-:Y:S01]  /*a080*/  FFMA R25, R41.reuse, R66, R25 ;  /* 0x0000004229197223 */ /* 0x040fe20000000019 */
[----:B------:R-:W-:Y:S02]  /*a090*/  HADD2.F32 R71, -RZ, R79.H1_H1 ;  /* 0x3000004fff477230 */ /* 0x000fe40000004100 */
[C---:B------:R-:W-:Y:S01]  /*a0a0*/  FMUL R29, R38.reuse, R34 ;  /* 0x00000022261d7220 */ /* 0x040fe20000400000 */
[----:B------:R-:W-:Y:S01]  /*a0b0*/  FFMA R26, R41, R69, R26 ;  /* 0x00000045291a7223 */ /* 0x000fe2000000001a */
[----:B------:R-:W-:Y:S01]  /*a0c0*/  FMUL R30, R38, R35 ;  /* 0x00000023261e7220 */ /* 0x000fe20000400000 */
[----:B------:R-:W-:Y:S01]  /*a0d0*/  F2FP.SATFINITE.E4M3.F32.PACK_AB_MERGE_C R107, R19, R18, RZ ;  /* 0x00000012136b723e */ /* 0x000fe200048070ff */
[C---:B------:R-:W-:Y:S01]  /*a0e0*/  FFMA R27, R41.reuse, R40, R27 ;  /* 0x00000028291b7223 */ /* 0x040fe2000000001b */
[C---:B------:R-:W-:Y:S01]  /*a0f0*/  FFMA R28, R41.reuse, R43, R28 ;  /* 0x0000002b291c7223 */ /* 0x040fe2000000001c */
[C---:B------:R-:W-:Y:S01]  /*a100*/  FFMA R29, R41.reuse, R42, R29 ;  /* 0x0000002a291d7223 */ /* 0x040fe2000000001d */
[----:B------:R-:W-:Y:S01]  /*a110*/  FFMA R30, R41, R71, R30 ;  /* 0x00000047291e7223 */ /* 0x000fe2000000001e */
[----:B------:R-:W-:Y:S02]  /*a120*/  F2FP.SATFINITE.E4M3.F32.PACK_AB_MERGE_C R107, R17, R16, R107 ;  /* 0x00000010116b723e */ /* 0x000fe4000480706b */
[----:B------:R-:W-:Y:S02]  /*a130*/  F2FP.SATFINITE.E4M3.F32.PACK_AB_MERGE_C R3, R6, R3, RZ ;  /* 0x000000030603723e */ /* 0x000fe400048070ff */
[----:B-1----:R-:W-:Y:S01]  /*a140*/  F2FP.SATFINITE.E4M3.F32.PACK_AB_MERGE_C R109, R22, R21, RZ ;  /* 0x00000015166d723e */ /* 0x002fe200048070ff */
[----:B------:R1:W-:Y:S01]  /*a150*/  STS.128 [R88+UR44+0x5400], R104 ;  /* 0x0054006858007988 */ /* 0x0003e20008000c2c */
[----:B------:R-:W-:Y:S02]  /*a160*/  F2FP.SATFINITE.E4M3.F32.PACK_AB_MERGE_C R64, R26, R25, RZ ;  /* 0x000000191a40723e */ /* 0x000fe400048070ff */
[----:B------:R-:W-:Y:S02]  /*a170*/  F2FP.SATFINITE.E4M3.F32.PACK_AB_MERGE_C R67, R30, R29, RZ ;  /* 0x0000001d1e43723e */ /* 0x000fe400048070ff */
[----:B------:R-:W-:Y:S02]  /*a180*/  F2FP.SATFINITE.E4M3.F32.PACK_AB_MERGE_C R108, R2, R0, R3 ;  /* 0x00000000026c723e */ /* 0x000fe40004807003 */
[----:B------:R-:W-:Y:S02]  /*a190*/  F2FP.SATFINITE.E4M3.F32.PACK_AB_MERGE_C R109, R20, R7, R109 ;  /* 0x00000007146d723e */ /* 0x000fe4000480706d */
[----:B------:R-:W-:Y:S02]  /*a1a0*/  F2FP.SATFINITE.E4M3.F32.PACK_AB_MERGE_C R110, R24, R23, R64 ;  /* 0x00000017186e723e */ /* 0x000fe40004807040 */
[----:B------:R-:W-:Y:S02]  /*a1b0*/  F2FP.SATFINITE.E4M3.F32.PACK_AB_MERGE_C R111, R28, R27, R67 ;  /* 0x0000001b1c6f723e */ /* 0x000fe40004807043 */
[----:B------:R-:W-:Y:S03]  /*a1c0*/  IADD3 R36, PT, PT, R36, 0x1, RZ ;  /* 0x0000000124247810 */ /* 0x000fe60007ffe0ff */
        /* <DEDUP_REMOVED lines=18> */
.L_x_147:
[----:B------:R-:W-:Y:S05]  /*a2f0*/  BSYNC.RECONVERGENT B0 ;  /* 0x0000000000007941 */ /* 0x000fea0003800200 */
.L_x_146:
[----:B------:R-:W-:Y:S01]  /*a300*/  BAR.SYNC.DEFER_BLOCKING 0x1, 0x80 ;  /* 0x0042000000007b1d */ /* 0x000fe20000010000 */
[C---:B------:R-:W-:Y:S01]  /*a310*/  ISETP.NE.AND P0, PT, R91.reuse, 0x2, PT ;  /* 0x000000025b00780c */ /* 0x040fe20003f05270 */
[----:B------:R-:W-:Y:S01]  /*a320*/  UISETP.NE.AND UP0, UPT, UR45, URZ, UPT ;  /* 0x000000ff2d00728c */ /* 0x000fe2000bf05270 */
[----:B------:R-:W-:Y:S01]  /*a330*/  ISETP.NE.AND P1, PT, R36, 0x4, PT ;  /* 0x000000042400780c */ /* 0x000fe20003f25270 */
[----:B------:R-:W-:Y:S01]  /*a340*/  UIADD3 UR20, UPT, UPT, UR37, UR62, URZ ;  /* 0x0000003e25147290 */ /* 0x000fe2000fffe0ff */
[----:B------:R-:W-:Y:S01]  /*a350*/  SEL R5, RZ, 0x1, P0 ;  /* 0x00000001ff057807 */ /* 0x000fe20000000000 */
[----:B------:R-:W-:Y:S01]  /*a360*/  UIADD3 UR16, UPT, UPT, UR38, UR59, URZ ;  /* 0x0000003b26107290 */ /* 0x000fe2000fffe0ff */
[----:B------:R-:W-:Y:S02]  /*a370*/  SEL R3, RZ, 0x1, P1 ;  /* 0x00000001ff037807 */ /* 0x000fe40000800000 */
[----:B------:R-:W-:Y:S02]  /*a380*/  LOP3.LUT R94, R94, R5, RZ, 0x3c, !PT ;  /* 0x000000055e5e7212 */ /* 0x000fe400078e3cff */
[----:B------:R-:W-:Y:S02]  /*a390*/  LOP3.LUT R96, R96, R3, RZ, 0x3c, !PT ;  /* 0x0000000360607212 */ /* 0x000fe400078e3cff */
[----:B------:R-:W-:Y:S02]  /*a3a0*/  SEL R91, R91, RZ, P0 ;  /* 0x000000ff5b5b7207 */ /* 0x000fe40000000000 */
[----:B------:R-:W-:Y:S01]  /*a3b0*/  SEL R36, R36, RZ, P1 ;  /* 0x000000ff24247207 */ /* 0x000fe20000800000 */
[----:B------:R-:W-:Y:S01]  /*a3c0*/  UMOV UR36, UR58 ;  /* 0x0000003a00247c82 */ /* 0x000fe20008000000 */
[----:B------:R-:W-:Y:S05]  /*a3d0*/  BRA.U UP0, `(.L_x_148) ;  /* 0xffffffb900f87547 */ /* 0x000fea000b83ffff */
[----:B------:R-:W-:Y:S05]  /*a3e0*/  EXIT ;  /* 0x000000000000794d */ /* 0x000fea0003800000 */
.L_x_25:
[----:B-1----:R1:W2:Y:S02]  /*a3f0*/  SYNCS.PHASECHK.TRANS64.TRYWAIT P0, [R0+URZ+0x200], R3 ;  /* 0x00020003000075a7 */ /* 0x0022a400080011ff */
[----:B--2---:R-:W-:Y:S05]  /*a400*/  @!P0 NANOSLEEP.SYNCS 0x989680 ;  /* 0x009896800000895d */ /* 0x004fea0003900000 */
[----:B------:R-:W2:Y:S02]  /*a410*/  @!P0 SYNCS.PHASECHK.TRANS64 P0, [R0+URZ+0x200], R3 ;  /* 0x00020003000085a7 */ /* 0x000ea400080010ff */
[----:B--2---:R-:W-:Y:S05]  /*a420*/  @!P0 BRA `(.L_x_25) ;  /* 0xfffffffc00f08947 */ /* 0x004fea000383ffff */
[----:B------:R-:W-:Y:S05]  /*a430*/  BRA `(.L_x_149) ;  /* 0xffffff78008c7947 */ /* 0x000fea000383ffff */
.L_x_28:
[----:B-1----:R-:W-:-:S07]  /*a440*/  MOV R0, UR33 ;  /* 0x0000002100007c02 */ /* 0x002fce0008000f00 */
.L_x_150:
[----:B-1----:R1:W2:Y:S02]  /*a450*/  SYNCS.PHASECHK.TRANS64.TRYWAIT P0, [R0+URZ+0xa0], R3 ;  /* 0x0000a003000075a7 */ /* 0x0022a400080011ff */
[----:B--2---:R-:W-:Y:S05]  /*a460*/  @!P0 NANOSLEEP.SYNCS 0x989680 ;  /* 0x009896800000895d */ /* 0x004fea0003900000 */
[----:B------:R-:W2:Y:S02]  /*a470*/  @!P0 SYNCS.PHASECHK.TRANS64 P0, [R0+URZ+0xa0], R3 ;  /* 0x0000a003000085a7 */ /* 0x000ea400080010ff */
[----:B--2---:R-:W-:Y:S05]  /*a480*/  @!P0 BRA `(.L_x_150) ;  /* 0xfffffffc00f08947 */ /* 0x004fea000383ffff */
[----:B------:R-:W-:Y:S05]  /*a490*/  BRA `(.L_x_27) ;  /* 0xffffff7800d07947 */ /* 0x000fea000383ffff */
.L_x_35:
[----:B-1----:R-:W-:-:S07]  /*a4a0*/  MOV R0, UR17 ;  /* 0x0000001100007c02 */ /* 0x002fce0008000f00 */
.L_x_151:
[----:B-1----:R1:W2:Y:S02]  /*a4b0*/  SYNCS.PHASECHK.TRANS64.TRYWAIT P0, [R0+URZ+0xa0], R3 ;  /* 0x0000a003000075a7 */ /* 0x0022a400080011ff */
[----:B--2---:R-:W-:Y:S05]  /*a4c0*/  @!P0 NANOSLEEP.SYNCS 0x989680 ;  /* 0x009896800000895d */ /* 0x004fea0003900000 */
[----:B------:R-:W2:Y:S02]  /*a4d0*/  @!P0 SYNCS.PHASECHK.TRANS64 P0, [R0+URZ+0xa0], R3 ;  /* 0x0000a003000085a7 */ /* 0x000ea400080010ff */
[----:B--2---:R-:W-:Y:S05]  /*a4e0*/  @!P0 BRA `(.L_x_151) ;  /* 0xfffffffc00f08947 */ /* 0x004fea000383ffff */
[----:B------:R-:W-:Y:S05]  /*a4f0*/  BRA `(.L_x_34) ;  /* 0xffffff7c00907947 */ /* 0x000fea000383ffff */
.L_x_40:
[----:B-1----:R1:W2:Y:S02]  /*a500*/  SYNCS.PHASECHK.TRANS64.TRYWAIT P0, [R3+URZ+0x190], R0 ;  /* 0x00019000030075a7 */ /* 0x0022a400080011ff */
[----:B--2---:R-:W-:Y:S05]  /*a510*/  @!P0 NANOSLEEP.SYNCS 0x989680 ;  /* 0x009896800000895d */ /* 0x004fea0003900000 */
[----:B------:R-:W2:Y:S02]  /*a520*/  @!P0 SYNCS.PHASECHK.TRANS64 P0, [R3+URZ+0x190], R0 ;  /* 0x00019000030085a7 */ /* 0x000ea400080010ff */
[----:B--2---:R-:W-:Y:S05]  /*a530*/  @!P0 BRA `(.L_x_40) ;  /* 0xfffffffc00f08947 */ /* 0x004fea000383ffff */
[----:B------:R-:W-:Y:S05]  /*a540*/  BRA `(.L_x_152) ;  /* 0xffffff8000307947 */ /* 0x000fea000383ffff */
.L_x_44:
[----:B-1----:R-:W-:-:S07]  /*a550*/  MOV R0, UR4 ;  /* 0x0000000400007c02 */ /* 0x002fce0008000f00 */
.L_x_153:
[----:B-1----:R1:W2:Y:S02]  /*a560*/  SYNCS.PHASECHK.TRANS64.TRYWAIT P0, [R0+URZ], R3 ;  /* 0x00000003000075a7 */ /* 0x0022a400080011ff */
[----:B--2---:R-:W-:Y:S05]  /*a570*/  @!P0 NANOSLEEP.SYNCS 0x989680 ;  /* 0x009896800000895d */ /* 0x004fea0003900000 */
[----:B------:R-:W2:Y:S02]  /*a580*/  @!P0 SYNCS.PHASECHK.TRANS64 P0, [R0+URZ], R3 ;  /* 0x00000003000085a7 */ /* 0x000ea400080010ff */
[----:B--2---:R-:W-:Y:S05]  /*a590*/  @!P0 BRA `(.L_x_153) ;  /* 0xfffffffc00f08947 */ /* 0x004fea000383ffff */
[----:B------:R-:W-:Y:S05]  /*a5a0*/  BRA `(.L_x_154) ;  /* 0xffffff8400d47947 */ /* 0x000fea000383ffff */
.L_x_45:
[----:B------:R-:W-:-:S07]  /*a5b0*/  MOV R0, UR5 ;  /* 0x0000000500007c02 */ /* 0x000fce0008000f00 */
.L_x_155:
[----:B-1----:R1:W2:Y:S02]  /*a5c0*/  SYNCS.PHASECHK.TRANS64.TRYWAIT P0, [R0+URZ], R3 ;  /* 0x00000003000075a7 */ /* 0x0022a400080011ff */
[----:B--2---:R-:W-:Y:S05]  /*a5d0*/  @!P0 NANOSLEEP.SYNCS 0x989680 ;  /* 0x009896800000895d */ /* 0x004fea0003900000 */
[----:B------:R-:W2:Y:S02]  /*a5e0*/  @!P0 SYNCS.PHASECHK.TRANS64 P0, [R0+URZ], R3 ;  /* 0x00000003000085a7 */ /* 0x000ea400080010ff */
[----:B--2---:R-:W-:Y:S05]  /*a5f0*/  @!P0 BRA `(.L_x_155) ;  /* 0xfffffffc00f08947 */ /* 0x004fea000383ffff */
[----:B------:R-:W-:Y:S05]  /*a600*/  BRA `(.L_x_156) ;  /* 0xffffff8400e07947 */ /* 0x000fea000383ffff */
.L_x_46:
[----:B------:R-:W-:-:S07]  /*a610*/  MOV R0, UR5 ;  /* 0x0000000500007c02 */ /* 0x000fce0008000f00 */
.L_x_157:
[----:B-1----:R1:W2:Y:S02]  /*a620*/  SYNCS.PHASECHK.TRANS64.TRYWAIT P0, [R0+URZ], R3 ;  /* 0x00000003000075a7 */ /* 0x0022a400080011ff */
[----:B--2---:R-:W-:Y:S05]  /*a630*/  @!P0 NANOSLEEP.SYNCS 0x989680 ;  /* 0x009896800000895d */ /* 0x004fea0003900000 */
[----:B------:R-:W2:Y:S02]  /*a640*/  @!P0 SYNCS.PHASECHK.TRANS64 P0, [R0+URZ], R3 ;  /* 0x00000003000085a7 */ /* 0x000ea400080010ff */
[----:B--2---:R-:W-:Y:S05]  /*a650*/  @!P0 BRA `(.L_x_157) ;  /* 0xfffffffc00f08947 */ /* 0x004fea000383ffff */
[----:B------:R-:W-:Y:S05]  /*a660*/  BRA `(.L_x_158) ;  /* 0xffffff8400ec7947 */ /* 0x000fea000383ffff */
.L_x_47:
[----:B------:R-:W-:-:S07]  /*a670*/  MOV R0, UR5 ;  /* 0x0000000500007c02 */ /* 0x000fce0008000f00 */
.L_x_159:
[----:B-1----:R1:W2:Y:S02]  /*a680*/  SYNCS.PHASECHK.TRANS64.TRYWAIT P0, [R0+URZ], R3 ;  /* 0x00000003000075a7 */ /* 0x0022a400080011ff */
[----:B--2---:R-:W-:Y:S05]  /*a690*/  @!P0 NANOSLEEP.SYNCS 0x989680 ;  /* 0x009896800000895d */ /* 0x004fea0003900000 */
[----:B------:R-:W2:Y:S02]  /*a6a0*/  @!P0 SYNCS.PHASECHK.TRANS64 P0, [R0+URZ], R3 ;  /* 0x00000003000085a7 */ /* 0x000ea400080010ff */
[----:B--2---:R-:W-:Y:S05]  /*a6b0*/  @!P0 BRA `(.L_x_159) ;  /* 0xfffffffc00f08947 */ /* 0x004fea000383ffff */
[----:B------:R-:W-:Y:S05]  /*a6c0*/  BRA `(.L_x_160) ;  /* 0xffffff8400f87947 */ /* 0x000fea000383ffff */
.L_x_48:
[----:B------:R-:W-:-:S07]  /*a6d0*/  MOV R0, UR5 ;  /* 0x0000000500007c02 */ /* 0x000fce0008000f00 */
.L_x_161:
[----:B-1----:R1:W2:Y:S02]  /*a6e0*/  SYNCS.PHASECHK.TRANS64.TRYWAIT P0, [R0+URZ], R3 ;  /* 0x00000003000075a7 */ /* 0x0022a400080011ff */
[----:B--2---:R-:W-:Y:S05]  /*a6f0*/  @!P0 NANOSLEEP.SYNCS 0x989680 ;  /* 0x009896800000895d */ /* 0x004fea0003900000 */
[----:B------:R-:W2:Y:S02]  /*a700*/  @!P0 SYNCS.PHASECHK.TRANS64 P0, [R0+URZ], R3 ;  /* 0x00000003000085a7 */ /* 0x000ea400080010ff */
[----:B--2---:R-:W-:Y:S05]  /*a710*/  @!P0 BRA `(.L_x_161) ;  /* 0xfffffffc00f08947 */ /* 0x004fea000383ffff */
[----:B------:R-:W-:Y:S05]  /*a720*/  BRA `(.L_x_162) ;  /* 0xffffff8800047947 */ /* 0x000fea000383ffff */
.L_x_49:
[----:B------:R-:W-:-:S07]  /*a730*/  MOV R0, UR5 ;  /* 0x0000000500007c02 */ /* 0x000fce0008000f00 */
.L_x_163:
[----:B-1----:R1:W2:Y:S02]  /*a740*/  SYNCS.PHASECHK.TRANS64.TRYWAIT P0, [R0+URZ], R3 ;  /* 0x00000003000075a7 */ /* 0x0022a400080011ff */
[----:B--2---:R-:W-:Y:S05]  /*a750*/  @!P0 NANOSLEEP.SYNCS 0x989680 ;  /* 0x009896800000895d */ /* 0x004fea0003900000 */
[----:B------:R-:W2:Y:S02]  /*a760*/  @!P0 SYNCS.PHASECHK.TRANS64 P0, [R0+URZ], R3 ;  /* 0x00000003000085a7 */ /* 0x000ea400080010ff */
[----:B--2---:R-:W-:Y:S05]  /*a770*/  @!P0 BRA `(.L_x_163) ;  /* 0xfffffffc00f08947 */ /* 0x004fea000383ffff */
[----:B------:R-:W-:Y:S05]  /*a780*/  BRA `(.L_x_164) ;  /* 0xffffff8800107947 */ /* 0x000fea000383ffff */
.L_x_50:
[----:B------:R-:W-:-:S07]  /*a790*/  MOV R0, UR5 ;  /* 0x0000000500007c02 */ /* 0x000fce0008000f00 */
.L_x_165:
[----:B-1----:R1:W2:Y:S02]  /*a7a0*/  SYNCS.PHASECHK.TRANS64.TRYWAIT P0, [R0+URZ], R3 ;  /* 0x00000003000075a7 */ /* 0x0022a400080011ff */
[----:B--2---:R-:W-:Y:S05]  /*a7b0*/  @!P0 NANOSLEEP.SYNCS 0x989680 ;  /* 0x009896800000895d */ /* 0x004fea0003900000 */
[----:B------:R-:W2:Y:S02]  /*a7c0*/  @!P0 SYNCS.PHASECHK.TRANS64 P0, [R0+URZ], R3 ;  /* 0x00000003000085a7 */ /* 0x000ea400080010ff */
[----:B--2---:R-:W-:Y:S05]  /*a7d0*/  @!P0 BRA `(.L_x_165) ;  /* 0xfffffffc00f08947 */ /* 0x004fea000383ffff */
[----:B------:R-:W-:Y:S05]  /*a7e0*/  BRA `(.L_x_166) ;  /* 0xffffff88001c7947 */ /* 0x000fea000383ffff */
.L_x_51:
[----:B------:R-:W-:-:S07]  /*a7f0*/  MOV R0, UR5 ;  /* 0x0000000500007c02 */ /* 0x000fce0008000f00 */
.L_x_167:
[----:B-1----:R1:W2:Y:S02]  /*a800*/  SYNCS.PHASECHK.TRANS64.TRYWAIT P0, [R0+URZ], R3 ;  /* 0x00000003000075a7 */ /* 0x0022a400080011ff */
[----:B--2---:R-:W-:Y:S05]  /*a810*/  @!P0 NANOSLEEP.SYNCS 0x989680 ;  /* 0x009896800000895d */ /* 0x004fea0003900000 */
[----:B------:R-:W2:Y:S02]  /*a820*/  @!P0 SYNCS.PHASECHK.TRANS64 P0, [R0+URZ], R3 ;  /* 0x00000003000085a7 */ /* 0x000ea400080010ff */
[----:B--2---:R-:W-:Y:S05]  /*a830*/  @!P0 BRA `(.L_x_167) ;  /* 0xfffffffc00f08947 */ /* 0x004fea000383ffff */
[----:B------:R-:W-:Y:S05]  /*a840*/  BRA `(.L_x_168) ;  /* 0xffffff8800287947 */ /* 0x000fea000383ffff */
.L_x_52:
[----:B------:R-:W-:-:S07]  /*a850*/  MOV R0, UR5 ;  /* 0x0000000500007c02 */ /* 0x000fce0008000f00 */
.L_x_169:
[----:B-1----:R1:W2:Y:S02]  /*a860*/  SYNCS.PHASECHK.TRANS64.TRYWAIT P0, [R0+URZ], R3 ;  /* 0x00000003000075a7 */ /* 0x0022a400080011ff */
[----:B--2---:R-:W-:Y:S05]  /*a870*/  @!P0 NANOSLEEP.SYNCS 0x989680 ;  /* 0x009896800000895d */ /* 0x004fea0003900000 */
[----:B------:R-:W2:Y:S02]  /*a880*/  @!P0 SYNCS.PHASECHK.TRANS64 P0, [R0+URZ], R3 ;  /* 0x00000003000085a7 */ /* 0x000ea400080010ff */
[----:B--2---:R-:W-:Y:S05]  /*a890*/  @!P0 BRA `(.L_x_169) ;  /* 0xfffffffc00f08947 */ /* 0x004fea000383ffff */
[----:B------:R-:W-:Y:S05]  /*a8a0*/  BRA `(.L_x_170) ;  /* 0xffffff8800347947 */ /* 0x000fea000383ffff */
.L_x_53:
[----:B------:R-:W-:-:S07]  /*a8b0*/  MOV R0, UR5 ;  /* 0x0000000500007c02 */ /* 0x000fce0008000f00 */
.L_x_171:
[----:B-1----:R1:W2:Y:S02]  /*a8c0*/  SYNCS.PHASECHK.TRANS64.TRYWAIT P0, [R0+URZ], R3 ;  /* 0x00000003000075a7 */ /* 0x0022a400080011ff */
[----:B--2---:R-:W-:Y:S05]  /*a8d0*/  @!P0 NANOSLEEP.SYNCS 0x989680 ;  /* 0x009896800000895d */ /* 0x004fea0003900000 */
[----:B------:R-:W2:Y:S02]  /*a8e0*/  @!P0 SYNCS.PHASECHK.TRANS64 P0, [R0+URZ], R3 ;  /* 0x00000003000085a7 */ /* 0x000ea400080010ff */
[----:B--2---:R-:W-:Y:S05]  /*a8f0*/  @!P0 BRA `(.L_x_171) ;  /* 0xfffffffc00f08947 */ /* 0x004fea000383ffff */
[----:B------:R-:W-:Y:S05]  /*a900*/  BRA `(.L_x_172) ;  /* 0xffffff8800407947 */ /* 0x000fea000383ffff */
.L_x_54:
[----:B------:R-:W-:-:S07]  /*a910*/  MOV R0, UR5 ;  /* 0x0000000500007c02 */ /* 0x000fce0008000f00 */
.L_x_173:
[----:B-1----:R1:W2:Y:S02]  /*a920*/  SYNCS.PHASECHK.TRANS64.TRYWAIT P0, [R0+URZ], R3 ;  /* 0x00000003000075a7 */ /* 0x0022a400080011ff */
[----:B--2---:R-:W-:Y:S05]  /*a930*/  @!P0 NANOSLEEP.SYNCS 0x989680 ;  /* 0x009896800000895d */ /* 0x004fea0003900000 */
[----:B------:R-:W2:Y:S02]  /*a940*/  @!P0 SYNCS.PHASECHK.TRANS64 P0, [R0+URZ], R3 ;  /* 0x00000003000085a7 */ /* 0x000ea400080010ff */
[----:B--2---:R-:W-:Y:S05]  /*a950*/  @!P0 BRA `(.L_x_173) ;  /* 0xfffffffc00f08947 */ /* 0x004fea000383ffff */
[----:B------:R-:W-:Y:S05]  /*a960*/  BRA `(.L_x_174) ;  /* 0xffffff88004c7947 */ /* 0x000fea000383ffff */
.L_x_55:
[----:B------:R-:W-:-:S07]  /*a970*/  MOV R0, UR5 ;  /* 0x0000000500007c02 */ /* 0x000fce0008000f00 */
.L_x_175:
[----:B-1----:R1:W2:Y:S02]  /*a980*/  SYNCS.PHASECHK.TRANS64.TRYWAIT P0, [R0+URZ], R3 ;  /* 0x00000003000075a7 */ /* 0x0022a400080011ff */
[----:B--2---:R-:W-:Y:S05]  /*a990*/  @!P0 NANOSLEEP.SYNCS 0x989680 ;  /* 0x009896800000895d */ /* 0x004fea0003900000 */
[----:B------:R-:W2:Y:S02]  /*a9a0*/  @!P0 SYNCS.PHASECHK.TRANS64 P0, [R0+URZ], R3 ;  /* 0x00000003000085a7 */ /* 0x000ea400080010ff */
[----:B--2---:R-:W-:Y:S05]  /*a9b0*/  @!P0 BRA `(.L_x_175) ;  /* 0xfffffffc00f08947 */ /* 0x004fea000383ffff */
[----:B------:R-:W-:Y:S05]  /*a9c0*/  BRA `(.L_x_176) ;  /* 0xffffff8800587947 */ /* 0x000fea000383ffff */
.L_x_56:
[----:B------:R-:W-:-:S07]  /*a9d0*/  MOV R0, UR5 ;  /* 0x0000000500007c02 */ /* 0x000fce0008000f00 */
.L_x_177:
[----:B-1----:R1:W2:Y:S02]  /*a9e0*/  SYNCS.PHASECHK.TRANS64.TRYWAIT P0, [R0+URZ], R3 ;  /* 0x00000003000075a7 */ /* 0x0022a400080011ff */
[----:B--2---:R-:W-:Y:S05]  /*a9f0*/  @!P0 NANOSLEEP.SYNCS 0x989680 ;  /* 0x009896800000895d */ /* 0x004fea0003900000 */
[----:B------:R-:W2:Y:S02]  /*aa00*/  @!P0 SYNCS.PHASECHK.TRANS64 P0, [R0+URZ], R3 ;  /* 0x00000003000085a7 */ /* 0x000ea400080010ff */
[----:B--2---:R-:W-:Y:S05]  /*aa10*/  @!P0 BRA `(.L_x_177) ;  /* 0xfffffffc00f08947 */ /* 0x004fea000383ffff */
[----:B------:R-:W-:Y:S05]  /*aa20*/  BRA `(.L_x_178) ;  /* 0xffffff8800647947 */ /* 0x000fea000383ffff */
.L_x_57:
[----:B------:R-:W-:-:S07]  /*aa30*/  MOV R0, UR5 ;  /* 0x0000000500007c02 */ /* 0x000fce0008000f00 */
.L_x_179:
[----:B-1----:R1:W2:Y:S02]  /*aa40*/  SYNCS.PHASECHK.TRANS64.TRYWAIT P0, [R0+URZ], R3 ;  /* 0x00000003000075a7 */ /* 0x0022a400080011ff */
[----:B--2---:R-:W-:Y:S05]  /*aa50*/  @!P0 NANOSLEEP.SYNCS 0x989680 ;  /* 0x009896800000895d */ /* 0x004fea0003900000 */
[----:B------:R-:W2:Y:S02]  /*aa60*/  @!P0 SYNCS.PHASECHK.TRANS64 P0, [R0+URZ], R3 ;  /* 0x00000003000085a7 */ /* 0x000ea400080010ff */
[----:B--2---:R-:W-:Y:S05]  /*aa70*/  @!P0 BRA `(.L_x_179) ;  /* 0xfffffffc00f08947 */ /* 0x004fea000383ffff */
[----:B------:R-:W-:Y:S05]  /*aa80*/  BRA `(.L_x_180) ;  /* 0xffffff8800707947 */ /* 0x000fea000383ffff */
.L_x_58:
[----:B------:R-:W-:-:S07]  /*aa90*/  MOV R0, UR5 ;  /* 0x0000000500007c02 */ /* 0x000fce0008000f00 */
.L_x_181:
[----:B-1----:R1:W2:Y:S02]  /*aaa0*/  SYNCS.PHASECHK.TRANS64.TRYWAIT P0, [R0+URZ], R3 ;  /* 0x00000003000075a7 */ /* 0x0022a400080011ff */
[----:B--2---:R-:W-:Y:S05]  /*aab0*/  @!P0 NANOSLEEP.SYNCS 0x989680 ;  /* 0x009896800000895d */ /* 0x004fea0003900000 */
[----:B------:R-:W2:Y:S02]  /*aac0*/  @!P0 SYNCS.PHASECHK.TRANS64 P0, [R0+URZ], R3 ;  /* 0x00000003000085a7 */ /* 0x000ea400080010ff */
[----:B--2---:R-:W-:Y:S05]  /*aad0*/  @!P0 BRA `(.L_x_181) ;  /* 0xfffffffc00f08947 */ /* 0x004fea000383ffff */
[----:B------:R-:W-:Y:S05]  /*aae0*/  BRA `(.L_x_182) ;  /* 0xffffff88007c7947 */ /* 0x000fea000383ffff */
.L_x_59:
[----:B------:R-:W-:-:S07]  /*aaf0*/  MOV R0, UR5 ;  /* 0x0000000500007c02 */ /* 0x000fce0008000f00 */
.L_x_183:
[----:B-1----:R1:W2:Y:S02]  /*ab00*/  SYNCS.PHASECHK.TRANS64.TRYWAIT P0, [R0+URZ], R3 ;  /* 0x00000003000075a7 */ /* 0x0022a400080011ff */
[----:B--2---:R-:W-:Y:S05]  /*ab10*/  @!P0 NANOSLEEP.SYNCS 0x989680 ;  /* 0x009896800000895d */ /* 0x004fea0003900000 */
[----:B------:R-:W2:Y:S02]  /*ab20*/  @!P0 SYNCS.PHASECHK.TRANS64 P0, [R0+URZ], R3 ;  /* 0x00000003000085a7 */ /* 0x000ea400080010ff */
[----:B--2---:R-:W-:Y:S05]  /*ab30*/  @!P0 BRA `(.L_x_183) ;  /* 0xfffffffc00f08947 */ /* 0x004fea000383ffff */
[----:B------:R-:W-:Y:S05]  /*ab40*/  BRA `(.L_x_184) ;  /* 0xffffff8800887947 */ /* 0x000fea000383ffff */
.L_x_60:
[----:B------:R-:W-:-:S07]  /*ab50*/  MOV R0, UR5 ;  /* 0x0000000500007c02 */ /* 0x000fce0008000f00 */
.L_x_185:
[----:B-1----:R1:W2:Y:S02]  /*ab60*/  SYNCS.PHASECHK.TRANS64.TRYWAIT P0, [R0+URZ], R3 ;  /* 0x00000003000075a7 */ /* 0x0022a400080011ff */
[----:B--2---:R-:W-:Y:S05]  /*ab70*/  @!P0 NANOSLEEP.SYNCS 0x989680 ;  /* 0x009896800000895d */ /* 0x004fea0003900000 */
[----:B------:R-:W2:Y:S02]  /*ab80*/  @!P0 SYNCS.PHASECHK.TRANS64 P0, [R0+URZ], R3 ;  /* 0x00000003000085a7 */ /* 0x000ea400080010ff */
[----:B--2---:R-:W-:Y:S05]  /*ab90*/  @!P0 BRA `(.L_x_185) ;  /* 0xfffffffc00f08947 */ /* 0x004fea000383ffff */
[----:B------:R-:W-:Y:S05]  /*aba0*/  BRA `(.L_x_186) ;  /* 0xffffff8800947947 */ /* 0x000fea000383ffff */
.L_x_61:
[----:B------:R-:W-:-:S07]  /*abb0*/  MOV R0, UR5 ;  /* 0x0000000500007c02 */ /* 0x000fce0008000f00 */
.L_x_187:
[----:B-1----:R1:W2:Y:S02]  /*abc0*/  SYNCS.PHASECHK.TRANS64.TRYWAIT P0, [R0+URZ], R3 ;  /* 0x00000003000075a7 */ /* 0x0022a400080011ff */
[----:B--2---:R-:W-:Y:S05]  /*abd0*/  @!P0 NANOSLEEP.SYNCS 0x989680 ;  /* 0x009896800000895d */ /* 0x004fea0003900000 */
[----:B------:R-:W2:Y:S02]  /*abe0*/  @!P0 SYNCS.PHASECHK.TRANS64 P0, [R0+URZ], R3 ;  /* 0x00000003000085a7 */ /* 0x000ea400080010ff */
[----:B--2---:R-:W-:Y:S05]  /*abf0*/  @!P0 BRA `(.L_x_187) ;  /* 0xfffffffc00f08947 */ /* 0x004fea000383ffff */
[----:B------:R-:W-:Y:S05]  /*ac00*/  BRA `(.L_x_188) ;  /* 0xffffff8800a07947 */ /* 0x000fea000383ffff */
.L_x_62:
[----:B------:R-:W-:-:S07]  /*ac10*/  MOV R0, UR5 ;  /* 0x0000000500007c02 */ /* 0x000fce0008000f00 */
.L_x_189:
[----:B-1----:R1:W2:Y:S02]  /*ac20*/  SYNCS.PHASECHK.TRANS64.TRYWAIT P0, [R0+URZ], R3 ;  /* 0x00000003000075a7 */ /* 0x0022a400080011ff */
[----:B--2---:R-:W-:Y:S05]  /*ac30*/  @!P0 NANOSLEEP.SYNCS 0x989680 ;  /* 0x009896800000895d */ /* 0x004fea0003900000 */
[----:B------:R-:W2:Y:S02]  /*ac40*/  @!P0 SYNCS.PHASECHK.TRANS64 P0, [R0+URZ], R3 ;  /* 0x00000003000085a7 */ /* 0x000ea400080010ff */
[----:B--2---:R-:W-:Y:S05]  /*ac50*/  @!P0 BRA `(.L_x_189) ;  /* 0xfffffffc00f08947 */ /* 0x004fea000383ffff */
[----:B------:R-:W-:Y:S05]  /*ac60*/  BRA `(.L_x_190) ;  /* 0xffffff8800ac7947 */ /* 0x000fea000383ffff */
.L_x_65:
[----:B-1----:R1:W2:Y:S02]  /*ac70*/  SYNCS.PHASECHK.TRANS64.TRYWAIT P0, [R2+URZ+0x1f0], R5 ;  /* 0x0001f005020075a7 */ /* 0x0022a400080011ff */
[----:B--2---:R-:W-:Y:S05]  /*ac80*/  @!P0 NANOSLEEP.SYNCS 0x989680 ;  /* 0x009896800000895d */ /* 0x004fea0003900000 */
[----:B------:R-:W2:Y:S02]  /*ac90*/  @!P0 SYNCS.PHASECHK.TRANS64 P0, [R2+URZ+0x1f0], R5 ;  /* 0x0001f005020085a7 */ /* 0x000ea400080010ff */
[----:B--2---:R-:W-:Y:S05]  /*aca0*/  @!P0 BRA `(.L_x_65) ;  /* 0xfffffffc00f08947 */ /* 0x004fea000383ffff */
[----:B------:R-:W-:Y:S05]  /*acb0*/  BRA `(.L_x_191) ;  /* 0xffffff8c00107947 */ /* 0x000fea000383ffff */
.L_x_66:
[----:B------:R-:W-:-:S07]  /*acc0*/  MOV R2, UR4 ;  /* 0x0000000400027c02 */ /* 0x000fce0008000f00 */
.L_x_192:
[----:B-1----:R1:W2:Y:S02]  /*acd0*/  SYNCS.PHASECHK.TRANS64.TRYWAIT P0, [R2+URZ+0x1a0], R5 ;  /* 0x0001a005020075a7 */ /* 0x0022a400080011ff */
[----:B--2---:R-:W-:Y:S05]  /*ace0*/  @!P0 NANOSLEEP.SYNCS 0x989680 ;  /* 0x009896800000895d */ /* 0x004fea0003900000 */
[----:B------:R-:W2:Y:S02]  /*acf0*/  @!P0 SYNCS.PHASECHK.TRANS64 P0, [R2+URZ+0x1a0], R5 ;  /* 0x0001a005020085a7 */ /* 0x000ea400080010ff */
[----:B--2---:R-:W-:Y:S05]  /*ad00*/  @!P0 BRA `(.L_x_192) ;  /* 0xfffffffc00f08947 */ /* 0x004fea000383ffff */
[----:B------:R-:W-:Y:S05]  /*ad10*/  BRA `(.L_x_193) ;  /* 0xffffff8c00207947 */ /* 0x000fea000383ffff */
.L_x_67:
[----:B-1----:R1:W2:Y:S02]  /*ad20*/  SYNCS.PHASECHK.TRANS64.TRYWAIT P1, [R2+URZ+0x190], R5 ;  /* 0x00019005020075a7 */ /* 0x0022a400080211ff */
[----:B--2---:R-:W-:Y:S05]  /*ad30*/  @!P1 NANOSLEEP.SYNCS 0x989680 ;  /* 0x009896800000995d */ /* 0x004fea0003900000 */
[----:B------:R-:W2:Y:S02]  /*ad40*/  @!P1 SYNCS.PHASECHK.TRANS64 P1, [R2+URZ+0x190], R5 ;  /* 0x00019005020095a7 */ /* 0x000ea400080210ff */
[----:B--2---:R-:W-:Y:S05]  /*ad50*/  @!P1 BRA `(.L_x_67) ;  /* 0xfffffffc00f09947 */ /* 0x004fea000383ffff */
[----:B------:R-:W-:Y:S05]  /*ad60*/  BRA `(.L_x_194) ;  /* 0xffffff8c00507947 */ /* 0x000fea000383ffff */
.L_x_70:
[----:B------:R-:W-:-:S07]  /*ad70*/  MOV R0, UR4 ;  /* 0x0000000400007c02 */ /* 0x000fce0008000f00 */
.L_x_195:
[----:B-1----:R1:W2:Y:S02]  /*ad80*/  SYNCS.PHASECHK.TRANS64.TRYWAIT P0, [R0+URZ+0x1a0], R3 ;  /* 0x0001a003000075a7 */ /* 0x0022a400080011ff */
[----:B--2---:R-:W-:Y:S05]  /*ad90*/  @!P0 NANOSLEEP.SYNCS 0x989680 ;  /* 0x009896800000895d */ /* 0x004fea0003900000 */
[----:B------:R-:W2:Y:S02]  /*ada0*/  @!P0 SYNCS.PHASECHK.TRANS64 P0, [R0+URZ+0x1a0], R3 ;  /* 0x0001a003000085a7 */ /* 0x000ea400080010ff */
[----:B--2---:R-:W-:Y:S05]  /*adb0*/  @!P0 BRA `(.L_x_195) ;  /* 0xfffffffc00f08947 */ /* 0x004fea000383ffff */
[----:B------:R-:W-:Y:S05]  /*adc0*/  BRA `(.L_x_69) ;  /* 0xffffff8c00a47947 */ /* 0x000fea000383ffff */
.L_x_77:
[----:B-1----:R1:W2:Y:S02]  /*add0*/  SYNCS.PHASECHK.TRANS64.TRYWAIT P1, [R0+URZ+0x190], R5 ;  /* 0x00019005000075a7 */ /* 0x0022a400080211ff */
[----:B--2---:R-:W-:Y:S05]  /*ade0*/  @!P1 NANOSLEEP.SYNCS 0x989680 ;  /* 0x009896800000995d */ /* 0x004fea0003900000 */
[----:B------:R-:W2:Y:S02]  /*adf0*/  @!P1 SYNCS.PHASECHK.TRANS64 P1, [R0+URZ+0x190], R5 ;  /* 0x00019005000095a7 */ /* 0x000ea400080210ff */
[----:B--2---:R-:W-:Y:S05]  /*ae00*/  @!P1 BRA `(.L_x_77) ;  /* 0xfffffffc00f09947 */ /* 0x004fea000383ffff */
[----:B------:R-:W-:Y:S05]  /*ae10*/  BRA `(.L_x_196) ;  /* 0xffffff9400047947 */ /* 0x000fea000383ffff */
.L_x_78:
[----:B------:R-:W-:-:S07]  /*ae20*/  MOV R3, UR19 ;  /* 0x0000001300037c02 */ /* 0x000fce0008000f00 */
.L_x_197:
[----:B-1----:R1:W2:Y:S02]  /*ae30*/  SYNCS.PHASECHK.TRANS64.TRYWAIT P0, [R3+URZ+0x1d0], R0 ;  /* 0x0001d000030075a7 */ /* 0x0022a400080011ff */
[----:B--2---:R-:W-:Y:S05]  /*ae40*/  @!P0 NANOSLEEP.SYNCS 0x989680 ;  /* 0x009896800000895d */ /* 0x004fea0003900000 */
[----:B------:R-:W2:Y:S02]  /*ae50*/  @!P0 SYNCS.PHASECHK.TRANS64 P0, [R3+URZ+0x1d0], R0 ;  /* 0x0001d000030085a7 */ /* 0x000ea400080010ff */
[----:B--2---:R-:W-:Y:S05]  /*ae60*/  @!P0 BRA `(.L_x_197) ;  /* 0xfffffffc00f08947 */ /* 0x004fea000383ffff */
[----:B------:R-:W-:Y:S05]  /*ae70*/  BRA `(.L_x_198) ;  /* 0xffffff9400387947 */ /* 0x000fea000383ffff */
.L_x_81:
[----:B------:R-:W-:Y:S07]  /*ae80*/  MOV R0, UR6 ;  /* 0x0000000600007c02 */ /* 0x000fee0008000f00 */
.L_x_199:
[----:B-1----:R1:W2:Y:S02]  /*ae90*/  SYNCS.PHASECHK.TRANS64.TRYWAIT P0, [R0+URZ], R3 ;  /* 0x00000003000075a7 */ /* 0x0022a400080011ff */
[----:B--2---:R-:W-:Y:S05]  /*aea0*/  @!P0 NANOSLEEP.SYNCS 0x989680 ;  /* 0x009896800000895d */ /* 0x004fea0003900000 */
[----:B------:R-:W2:Y:S02]  /*aeb0*/  @!P0 SYNCS.PHASECHK.TRANS64 P0, [R0+URZ], R3 ;  /* 0x00000003000085a7 */ /* 0x000ea400080010ff */
[----:B--2---:R-:W-:Y:S05]  /*aec0*/  @!P0 BRA `(.L_x_199) ;  /* 0xfffffffc00f08947 */ /* 0x004fea000383ffff */
[----:B------:R-:W-:Y:S05]  /*aed0*/  BRA `(.L_x_80) ;  /* 0xffffff9400707947 */ /* 0x000fea000383ffff */
.L_x_84:
[----:B------:R-:W-:-:S07]  /*aee0*/  MOV R0, UR4 ;  /* 0x0000000400007c02 */ /* 0x000fce0008000f00 */
.L_x_200:
[----:B--2---:R2:W4:Y:S02]  /*aef0*/  SYNCS.PHASECHK.TRANS64.TRYWAIT P0, [R0+URZ], R3 ;  /* 0x00000003000075a7 */ /* 0x00452400080011ff */
[----:B----4-:R-:W-:Y:S05]  /*af00*/  @!P0 NANOSLEEP.SYNCS 0x989680 ;  /* 0x009896800000895d */ /* 0x010fea0003900000 */
[----:B------:R-:W4:Y:S02]  /*af10*/  @!P0 SYNCS.PHASECHK.TRANS64 P0, [R0+URZ], R3 ;  /* 0x00000003000085a7 */ /* 0x000f2400080010ff */
[----:B----4-:R-:W-:Y:S05]  /*af20*/  @!P0 BRA `(.L_x_200) ;  /* 0xfffffffc00f08947 */ /* 0x010fea000383ffff */
[----:B------:R-:W-:Y:S05]  /*af30*/  BRA `(.L_x_201) ;  /* 0xffffff9800107947 */ /* 0x000fea000383ffff */
.L_x_85:
[----:B------:R-:W-:-:S07]  /*af40*/  MOV R0, UR5 ;  /* 0x0000000500007c02 */ /* 0x000fce0008000f00 */
.L_x_202:
[----:B-1----:R1:W2:Y:S02]  /*af50*/  SYNCS.PHASECHK.TRANS64.TRYWAIT P0, [R0+URZ], R3 ;  /* 0x00000003000075a7 */ /* 0x0022a400080011ff */
[----:B--2---:R-:W-:Y:S05]  /*af60*/  @!P0 NANOSLEEP.SYNCS 0x989680 ;  /* 0x009896800000895d */ /* 0x004fea0003900000 */
[----:B------:R-:W2:Y:S02]  /*af70*/  @!P0 SYNCS.PHASECHK.TRANS64 P0, [R0+URZ], R3 ;  /* 0x00000003000085a7 */ /* 0x000ea400080010ff */
[----:B--2---:R-:W-:Y:S05]  /*af80*/  @!P0 BRA `(.L_x_202) ;  /* 0xfffffffc00f08947 */ /* 0x004fea000383ffff */
[----:B------:R-:W-:Y:S05]  /*af90*/  BRA `(.L_x_203) ;  /* 0xffffff98001c7947 */ /* 0x000fea000383ffff */
.L_x_86:
[----:B------:R-:W-:-:S07]  /*afa0*/  MOV R0, UR5 ;  /* 0x0000000500007c02 */ /* 0x000fce0008000f00 */
.L_x_204:
[----:B-1----:R1:W2:Y:S02]  /*afb0*/  SYNCS.PHASECHK.TRANS64.TRYWAIT P0, [R0+URZ], R3 ;  /* 0x00000003000075a7 */ /* 0x0022a400080011ff */
[----:B--2---:R-:W-:Y:S05]  /*afc0*/  @!P0 NANOSLEEP.SYNCS 0x989680 ;  /* 0x009896800000895d */ /* 0x004fea0003900000 */
[----:B------:R-:W2:Y:S02]  /*afd0*/  @!P0 SYNCS.PHASECHK.TRANS64 P0, [R0+URZ], R3 ;  /* 0x00000003000085a7 */ /* 0x000ea400080010ff */
[----:B--2---:R-:W-:Y:S05]  /*afe0*/  @!P0 BRA `(.L_x_204) ;  /* 0xfffffffc00f08947 */ /* 0x004fea000383ffff */
[----:B------:R-:W-:Y:S05]  /*aff0*/  BRA `(.L_x_205) ;  /* 0xffffff9800287947 */ /* 0x000fea000383ffff */
.L_x_87:
[----:B------:R-:W-:-:S07]  /*b000*/  MOV R0, UR4 ;  /* 0x0000000400007c02 */ /* 0x000fce0008000f00 */
.L_x_206:
[----:B-1----:R1:W2:Y:S02]  /*b010*/  SYNCS.PHASECHK.TRANS64.TRYWAIT P0, [R0+URZ], R3 ;  /* 0x00000003000075a7 */ /* 0x0022a400080011ff */
[----:B--2---:R-:W-:Y:S05]  /*b020*/  @!P0 NANOSLEEP.SYNCS 0x989680 ;  /* 0x009896800000895d */ /* 0x004fea0003900000 */
[----:B------:R-:W2:Y:S02]  /*b030*/  @!P0 SYNCS.PHASECHK.TRANS64 P0, [R0+URZ], R3 ;  /* 0x00000003000085a7 */ /* 0x000ea400080010ff */
[----:B--2---:R-:W-:Y:S05]  /*b040*/  @!P0 BRA `(.L_x_206) ;  /* 0xfffffffc00f08947 */ /* 0x004fea000383ffff */
[----:B------:R-:W-:Y:S05]  /*b050*/  BRA `(.L_x_207) ;  /* 0xffffff9800347947 */ /* 0x000fea000383ffff */
.L_x_92:
[----:B--2---:R2:W3:Y:S02]  /*b060*/  SYNCS.PHASECHK.TRANS64.TRYWAIT P0, [R12+URZ+0x190], R9 ;  /* 0x000190090c0075a7 */ /* 0x0044e400080011ff */
[----:B---3--:R-:W-:Y:S05]  /*b070*/  @!P0 NANOSLEEP.SYNCS 0x989680 ;  /* 0x009896800000895d */ /* 0x008fea0003900000 */
[----:B------:R-:W3:Y:S02]  /*b080*/  @!P0 SYNCS.PHASECHK.TRANS64 P0, [R12+URZ+0x190], R9 ;  /* 0x000190090c0085a7 */ /* 0x000ee400080010ff */
[----:B---3--:R-:W-:Y:S05]  /*b090*/  @!P0 BRA `(.L_x_92) ;  /* 0xfffffffc00f08947 */ /* 0x008fea000383ffff */
[----:B------:R-:W-:Y:S05]  /*b0a0*/  BRA `(.L_x_208) ;  /* 0xffffff9c00647947 */ /* 0x000fea000383ffff */
.L_x_95:
[----:B------:R-:W-:Y:S07]  /*b0b0*/  MOV R0, UR21 ;  /* 0x0000001500007c02 */ /* 0x000fee0008000f00 */
.L_x_209:
[----:B--2---:R2:W3:Y:S02]  /*b0c0*/  SYNCS.PHASECHK.TRANS64.TRYWAIT P2, [R0+URZ+0x188], R11 ;  /* 0x0001880b000075a7 */ /* 0x0044e400080411ff */
[----:B---3--:R-:W-:Y:S05]  /*b0d0*/  @!P2 NANOSLEEP.SYNCS 0x989680 ;  /* 0x009896800000a95d */ /* 0x008fea0003900000 */
[----:B------:R-:W3:Y:S02]  /*b0e0*/  @!P2 SYNCS.PHASECHK.TRANS64 P2, [R0+URZ+0x188], R11 ;  /* 0x0001880b0000a5a7 */ /* 0x000ee400080410ff */
[----:B---3--:R-:W-:Y:S05]  /*b0f0*/  @!P2 BRA `(.L_x_209) ;  /* 0xfffffffc00f0a947 */ /* 0x008fea000383ffff */
[----:B------:R-:W-:Y:S05]  /*b100*/  BRA `(.L_x_94) ;  /* 0xffffffa000cc7947 */ /* 0x000fea000383ffff */
.L_x_98:
[----:B--2---:R-:W-:Y:S07]  /*b110*/  MOV R0, UR21 ;  /* 0x0000001500007c02 */ /* 0x004fee0008000f00 */
.L_x_210:
[----:B--2---:R2:W3:Y:S02]  /*b120*/  SYNCS.PHASECHK.TRANS64.TRYWAIT P0, [R0+URZ+0x160], R9 ;  /* 0x00016009000075a7 */ /* 0x0044e400080011ff */
[----:B---3--:R-:W-:Y:S05]  /*b130*/  @!P0 NANOSLEEP.SYNCS 0x989680 ;  /* 0x009896800000895d */ /* 0x008fea0003900000 */
[----:B------:R-:W3:Y:S02]  /*b140*/  @!P0 SYNCS.PHASECHK.TRANS64 P0, [R0+URZ+0x160], R9 ;  /* 0x00016009000085a7 */ /* 0x000ee400080010ff */
[----:B---3--:R-:W-:Y:S05]  /*b150*/  @!P0 BRA `(.L_x_210) ;  /* 0xfffffffc00f08947 */ /* 0x008fea000383ffff */
[----:B------:R-:W-:Y:S05]  /*b160*/  BRA `(.L_x_211) ;  /* 0xffffffa400287947 */ /* 0x000fea000383ffff */
.L_x_99:
[----:B------:R-:W-:Y:S07]  /*b170*/  MOV R0, UR21 ;  /* 0x0000001500007c02 */ /* 0x000fee0008000f00 */
.L_x_212:
[----:B--2---:R2:W3:Y:S02]  /*b180*/  SYNCS.PHASECHK.TRANS64.TRYWAIT P0, [R0+URZ+0x168], R9 ;  /* 0x00016809000075a7 */ /* 0x0044e400080011ff */
[----:B---3--:R-:W-:Y:S05]  /*b190*/  @!P0 NANOSLEEP.SYNCS 0x989680 ;  /* 0x009896800000895d */ /* 0x008fea0003900000 */
[----:B------:R-:W3:Y:S02]  /*b1a0*/  @!P0 SYNCS.PHASECHK.TRANS64 P0, [R0+URZ+0x168], R9 ;  /* 0x00016809000085a7 */ /* 0x000ee400080010ff */
[----:B---3--:R-:W-:Y:S05]  /*b1b0*/  @!P0 BRA `(.L_x_212) ;  /* 0xfffffffc00f08947 */ /* 0x008fea000383ffff */
[----:B------:R-:W-:Y:S05]  /*b1c0*/  BRA `(.L_x_213) ;  /* 0xffffffa400607947 */ /* 0x000fea000383ffff */
.L_x_100:
[----:B------:R-:W-:Y:S07]  /*b1d0*/  MOV R0, UR21 ;  /* 0x0000001500007c02 */ /* 0x000fee0008000f00 */
.L_x_214:
[----:B--2---:R2:W3:Y:S02]  /*b1e0*/  SYNCS.PHASECHK.TRANS64.TRYWAIT P0, [R0+URZ+0x170], R9 ;  /* 0x00017009000075a7 */ /* 0x0044e400080011ff */
[----:B---3--:R-:W-:Y:S05]  /*b1f0*/  @!P0 NANOSLEEP.SYNCS 0x989680 ;  /* 0x009896800000895d */ /* 0x008fea0003900000 */
[----:B------:R-:W3:Y:S02]  /*b200*/  @!P0 SYNCS.PHASECHK.TRANS64 P0, [R0+URZ+0x170], R9 ;  /* 0x00017009000085a7 */ /* 0x000ee400080010ff */
[----:B---3--:R-:W-:Y:S05]  /*b210*/  @!P0 BRA `(.L_x_214) ;  /* 0xfffffffc00f08947 */ /* 0x008fea000383ffff */
[----:B------:R-:W-:Y:S05]  /*b220*/  BRA `(.L_x_215) ;  /* 0xffffffa400a47947 */ /* 0x000fea000383ffff */
.L_x_101:
[----:B------:R-:W-:Y:S07]  /*b230*/  MOV R0, UR21 ;  /* 0x0000001500007c02 */ /* 0x000fee0008000f00 */
.L_x_216:
[----:B--2---:R2:W3:Y:S02]  /*b240*/  SYNCS.PHASECHK.TRANS64.TRYWAIT P0, [R0+URZ+0x178], R9 ;  /* 0x00017809000075a7 */ /* 0x0044e400080011ff */
[----:B---3--:R-:W-:Y:S05]  /*b250*/  @!P0 NANOSLEEP.SYNCS 0x989680 ;  /* 0x009896800000895d */ /* 0x008fea0003900000 */
[----:B------:R-:W3:Y:S02]  /*b260*/  @!P0 SYNCS.PHASECHK.TRANS64 P0, [R0+URZ+0x178], R9 ;  /* 0x00017809000085a7 */ /* 0x000ee400080010ff */
[----:B---3--:R-:W-:Y:S05]  /*b270*/  @!P0 BRA `(.L_x_216) ;  /* 0xfffffffc00f08947 */ /* 0x008fea000383ffff */
[----:B------:R-:W-:Y:S05]  /*b280*/  BRA `(.L_x_217) ;  /* 0xffffffa400e47947 */ /* 0x000fea000383ffff */
.L_x_103:
[----:B------:R-:W-:-:S07]  /*b290*/  MOV R0, UR21 ;  /* 0x0000001500007c02 */ /* 0x000fce0008000f00 */
.L_x_218:
[----:B---3--:R3:W4:Y:S02]  /*b2a0*/  SYNCS.PHASECHK.TRANS64.TRYWAIT P0, [R0+URZ+0x160], R3 ;  /* 0x00016003000075a7 */ /* 0x00872400080011ff */
[----:B----4-:R-:W-:Y:S05]  /*b2b0*/  @!P0 NANOSLEEP.SYNCS 0x989680 ;  /* 0x009896800000895d */ /* 0x010fea0003900000 */
[----:B------:R-:W4:Y:S02]  /*b2c0*/  @!P0 SYNCS.PHASECHK.TRANS64 P0, [R0+URZ+0x160], R3 ;  /* 0x00016003000085a7 */ /* 0x000f2400080010ff */
[----:B----4-:R-:W-:Y:S05]  /*b2d0*/  @!P0 BRA `(.L_x_218) ;  /* 0xfffffffc00f08947 */ /* 0x010fea000383ffff */
[----:B------:R-:W-:Y:S05]  /*b2e0*/  BRA `(.L_x_219) ;  /* 0xffffffa800547947 */ /* 0x000fea000383ffff */
.L_x_104:
[----:B---3--:R-:W-:-:S07]  /*b2f0*/  MOV R0, UR21 ;  /* 0x0000001500007c02 */ /* 0x008fce0008000f00 */
.L_x_220:
[----:B---3--:R3:W4:Y:S02]  /*b300*/  SYNCS.PHASECHK.TRANS64.TRYWAIT P0, [R0+URZ+0x168], R3 ;  /* 0x00016803000075a7 */ /* 0x00872400080011ff */
[----:B----4-:R-:W-:Y:S05]  /*b310*/  @!P0 NANOSLEEP.SYNCS 0x989680 ;  /* 0x009896800000895d */ /* 0x010fea0003900000 */
[----:B------:R-:W4:Y:S02]  /*b320*/  @!P0 SYNCS.PHASECHK.TRANS64 P0, [R0+URZ+0x168], R3 ;  /* 0x00016803000085a7 */ /* 0x000f2400080010ff */
[----:B----4-:R-:W-:Y:S05]  /*b330*/  @!P0 BRA `(.L_x_220) ;  /* 0xfffffffc00f08947 */ /* 0x010fea000383ffff */
[----:B------:R-:W-:Y:S05]  /*b340*/  BRA `(.L_x_221) ;  /* 0xffffffa800447947 */ /* 0x000fea000383ffff */
.L_x_105:
[----:B---3--:R-:W-:-:S07]  /*b350*/  MOV R0, UR21 ;  /* 0x0000001500007c02 */ /* 0x008fce0008000f00 */
.L_x_222:
[----:B---3--:R3:W4:Y:S02]  /*b360*/  SYNCS.PHASECHK.TRANS64.TRYWAIT P0, [R0+URZ+0x170], R3 ;  /* 0x00017003000075a7 */ /* 0x00872400080011ff */
[----:B----4-:R-:W-:Y:S05]  /*b370*/  @!P0 NANOSLEEP.SYNCS 0x989680 ;  /* 0x009896800000895d */ /* 0x010fea0003900000 */
[----:B------:R-:W4:Y:S02]  /*b380*/  @!P0 SYNCS.PHASECHK.TRANS64 P0, [R0+URZ+0x170], R3 ;  /* 0x00017003000085a7 */ /* 0x000f2400080010ff */
[----:B----4-:R-:W-:Y:S05]  /*b390*/  @!P0 BRA `(.L_x_222) ;  /* 0xfffffffc00f08947 */ /* 0x010fea000383ffff */
[----:B------:R-:W-:Y:S05]  /*b3a0*/  BRA `(.L_x_223) ;  /* 0xffffffa800347947 */ /* 0x000fea000383ffff */
.L_x_107:
[----:B--2---:R2:W3:Y:S02]  /*b3b0*/  SYNCS.PHASECHK.TRANS64.TRYWAIT P0, [R3+URZ+0x190], R0 ;  /* 0x00019000030075a7 */ /* 0x0044e400080011ff */
[----:B---3--:R-:W-:Y:S05]  /*b3c0*/  @!P0 NANOSLEEP.SYNCS 0x989680 ;  /* 0x009896800000895d */ /* 0x008fea0003900000 */
[----:B------:R-:W3:Y:S02]  /*b3d0*/  @!P0 SYNCS.PHASECHK.TRANS64 P0, [R3+URZ+0x190], R0 ;  /* 0x00019000030085a7 */ /* 0x000ee400080010ff */
[----:B---3--:R-:W-:Y:S05]  /*b3e0*/  @!P0 BRA `(.L_x_107) ;  /* 0xfffffffc00f08947 */ /* 0x008fea000383ffff */
[----:B------:R-:W-:Y:S05]  /*b3f0*/  BRA `(.L_x_224) ;  /* 0xffffffac00047947 */ /* 0x000fea000383ffff */
.L_x_118:
[----:B--2---:R2:W1:Y:S02]  /*b400*/  SYNCS.PHASECHK.TRANS64.TRYWAIT P1, [R2+URZ+0x140], R3 ;  /* 0x00014003020075a7 */ /* 0x00446400080211ff */
[----:B-1----:R-:W-:Y:S05]  /*b410*/  @!P1 NANOSLEEP.SYNCS 0x989680 ;  /* 0x009896800000995d */ /* 0x002fea0003900000 */
[----:B------:R-:W1:Y:S02]  /*b420*/  @!P1 SYNCS.PHASECHK.TRANS64 P1, [R2+URZ+0x140], R3 ;  /* 0x00014003020095a7 */ /* 0x000e6400080210ff */
[----:B-1----:R-:W-:Y:S05]  /*b430*/  @!P1 BRA `(.L_x_118) ;  /* 0xfffffffc00f09947 */ /* 0x002fea000383ffff */
[----:B------:R-:W-:Y:S05]  /*b440*/  BRA `(.L_x_117) ;  /* 0xffffffb800687947 */ /* 0x000fea000383ffff */
.L_x_120:
[----:B--2---:R2:W3:Y:S02]  /*b450*/  SYNCS.PHASECHK.TRANS64.TRYWAIT P0, [R71+URZ+0x1b0], R4 ;  /* 0x0001b004470075a7 */ /* 0x0044e400080011ff */
[----:B---3--:R-:W-:Y:S05]  /*b460*/  @!P0 NANOSLEEP.SYNCS 0x989680 ;  /* 0x009896800000895d */ /* 0x008fea0003900000 */
[----:B------:R-:W3:Y:S02]  /*b470*/  @!P0 SYNCS.PHASECHK.TRANS64 P0, [R71+URZ+0x1b0], R4 ;  /* 0x0001b004470085a7 */ /* 0x000ee400080010ff */
[----:B---3--:R-:W-:Y:S05]  /*b480*/  @!P0 BRA `(.L_x_120) ;  /* 0xfffffffc00f08947 */ /* 0x008fea000383ffff */
[----:B------:R-:W-:Y:S05]  /*b490*/  BRA `(.L_x_119) ;  /* 0xffffffb800b87947 */ /* 0x000fea000383ffff */
.L_x_128:
[----:B---3--:R3:W4:Y:S02]  /*b4a0*/  SYNCS.PHASECHK.TRANS64.TRYWAIT P0, [R105+URZ+0x140], R4 ;  /* 0x00014004690075a7 */ /* 0x00872400080011ff */
[----:B----4-:R-:W-:Y:S05]  /*b4b0*/  @!P0 NANOSLEEP.SYNCS 0x989680 ;  /* 0x009896800000895d */ /* 0x010fea0003900000 */
[----:B------:R-:W4:Y:S02]  /*b4c0*/  @!P0 SYNCS.PHASECHK.TRANS64 P0, [R105+URZ+0x140], R4 ;  /* 0x00014004690085a7 */ /* 0x000f2400080010ff */
[----:B----4-:R-:W-:Y:S05]  /*b4d0*/  @!P0 BRA `(.L_x_128) ;  /* 0xfffffffc00f08947 */ /* 0x010fea000383ffff */
[----:B------:R-:W-:Y:S05]  /*b4e0*/  BRA `(.L_x_127) ;  /* 0xffffffc400ac7947 */ /* 0x000fea000383ffff */
.L_x_136:
[----:B---3--:R3:W4:Y:S02]  /*b4f0*/  SYNCS.PHASECHK.TRANS64.TRYWAIT P0, [R105+URZ+0x140], R4 ;  /* 0x00014004690075a7 */ /* 0x00872400080011ff */
[----:B----4-:R-:W-:Y:S05]  /*b500*/  @!P0 NANOSLEEP.SYNCS 0x989680 ;  /* 0x009896800000895d */ /* 0x010fea0003900000 */
[----:B------:R-:W4:Y:S02]  /*b510*/  @!P0 SYNCS.PHASECHK.TRANS64 P0, [R105+URZ+0x140], R4 ;  /* 0x00014004690085a7 */ /* 0x000f2400080010ff */
[----:B----4-:R-:W-:Y:S05]  /*b520*/  @!P0 BRA `(.L_x_136) ;  /* 0xfffffffc00f08947 */ /* 0x010fea000383ffff */
[----:B------:R-:W-:Y:S05]  /*b530*/  BRA `(.L_x_135) ;  /* 0xffffffd000ec7947 */ /* 0x000fea000383ffff */
.L_x_144:
[----:B---3--:R3:W4:Y:S02]  /*b540*/  SYNCS.PHASECHK.TRANS64.TRYWAIT P0, [R103+URZ+0x140], R4 ;  /* 0x00014004670075a7 */ /* 0x00872400080011ff */
[----:B----4-:R-:W-:Y:S05]  /*b550*/  @!P0 NANOSLEEP.SYNCS 0x989680 ;  /* 0x009896800000895d */ /* 0x010fea0003900000 */
[----:B------:R-:W4:Y:S02]  /*b560*/  @!P0 SYNCS.PHASECHK.TRANS64 P0, [R103+URZ+0x140], R4 ;  /* 0x00014004670085a7 */ /* 0x000f2400080010ff */
[----:B----4-:R-:W-:Y:S05]  /*b570*/  @!P0 BRA `(.L_x_144) ;  /* 0xfffffffc00f08947 */ /* 0x010fea000383ffff */
[----:B------:R-:W-:Y:S05]  /*b580*/  BRA `(.L_x_143) ;  /* 0xffffffe000387947 */ /* 0x000fea000383ffff */
        .weak           $__internal_0_$__cuda_sm10x_tcgen05_guardrail_trap_col_being_dealloced_not_returned_by_alloc
        .type           $__internal_0_$__cuda_sm10x_tcgen05_guardrail_trap_col_being_dealloced_not_returned_by_alloc,@function
        .size           $__internal_0_$__cuda_sm10x_tcgen05_guardrail_trap_col_being_dealloced_not_returned_by_alloc,($__internal_1_$__cuda_sm10x_tcgen05_guardrail_trap_phase_invalid_during_alloc - $__internal_0_$__cuda_sm10x_tcgen05_guardrail_trap_col_being_dealloced_not_returned_by_alloc)
$__internal_0_$__cuda_sm10x_tcgen05_guardrail_trap_col_being_dealloced_not_returned_by_alloc:
[----:B------:R-:W-:Y:S05]  /*b590*/  BPT.TRAP 0x1 ;  /* 0x000000040000795c */ /* 0x000fea0000300000 */
[----:B------:R-:W-:-:S04]  /*b5a0*/  HFMA2 R3, -RZ, RZ, 0, 0 ;  /* 0x00000000ff037431 */ /* 0x000fc800000001ff */
[----:B------:R-:W-:Y:S05]  /*b5b0*/  RET.REL.NODEC R2 `(_ZN7cutlass13device_kernelINS_4gemm6kernel13GemmUniversalIN4cute5tupleIJiiiiEEENS1_10collective13CollectiveMmaINS1_35MainloopSm100TmaUmmaWarpSpecializedILi20ELi2ELi4ENS5_IJNS4_1CILi4EEESB_NSA_ILi1EEEEEEEENS5_IJNSA_ILi64EEENSA_ILi256EEENSA_ILi32EEEEEENS_12float_e4m3_tENS5_IJlSC_lEEESJ_SK_NS4_8TiledMMAINS4_8MMA_AtomIJNS4_10MMA_TraitsINS4_19SM100_MMA_F8F6F4_SSEJSJ_SJ_fSF_SG_NS4_17integral_constantINS4_4UMMA5MajorELSR_0EEESS_NSP_INSQ_7ScaleInELST_0EEESU_EEEEEENS4_6LayoutINS5_IJSC_SC_SC_EEENS5_IJNSA_ILi0EEESZ_SZ_EEEEENS5_IJNS4_10UnderscoreES12_S12_EEEEENS4_23SM90_TMA_LOAD_MULTICASTENS4_14ComposedLayoutINS4_7SwizzleILi1ELi4ELi3EEENS4_18smem_ptr_flag_bitsILi8EEENSX_INS5_IJNSA_ILi8EEESH_EEENS5_IJSH_SC_EEEEEEEvNS4_8identityES15_S1F_vS1G_EENS_8epilogue10collective18CollectiveEpilogueINS1I_23Sm100TmaWarpSpecializedILi4ELi2ELi32ELb0ELb0EEEJSI_NS5_IJNSX_ISF_SC_EES1N_EEESJ_SK_SJ_SK_NS1I_6fusion15FusionCallbacksIS1M_NS1P_17LinearCombinationISJ_fSJ_fLNS_15FloatRoundStyleE2EEESI_S1O_JEEENS4_5SM1004TMEM4LOAD26SM100_TMEM_LOAD_16dp32b32xENS4_13SM90_TMA_LOADENS16_INS17_ILi2ELi4ELi3EEES1A_NSX_INS5_IJS1B_SF_EEENS5_IJSF_SC_EEEEEEENS4_39AutoVectorizingCopyWithAssumedAlignmentILi128EEENS4_14SM90_TMA_STOREES24_S26_S26_EEEvvEEEEvNT_6ParamsE) ;  /* 0xffffff4802907950 */ /* 0x000fea0003c3ffff */
        .weak           $__internal_1_$__cuda_sm10x_tcgen05_guardrail_trap_phase_invalid_during_alloc
        .type           $__internal_1_$__cuda_sm10x_tcgen05_guardrail_trap_phase_invalid_during_alloc,@function
        .size           $__internal_1_$__cuda_sm10x_tcgen05_guardrail_trap_phase_invalid_during_alloc,($__internal_2_$__cuda_sm10x_tcgen05_guardrail_trap_unallocated_columns_being_dealloced - $__internal_1_$__cuda_sm10x_tcgen05_guardrail_trap_phase_invalid_during_alloc)
$__internal_1_$__cuda_sm10x_tcgen05_guardrail_trap_phase_invalid_during_alloc:
[----:B------:R-:W-:Y:S05]  /*b5c0*/  BPT.TRAP 0x1 ;  /* 0x000000040000795c */ /* 0x000fea0000300000 */
[----:B------:R-:W-:-:S04]  /*b5d0*/  MOV R5, 0x0 ;  /* 0x0000000000057802 */ /* 0x000fc80000000f00 */
[----:B------:R-:W-:Y:S05]  /*b5e0*/  RET.REL.NODEC R4 `(_ZN7cutlass13device_kernelINS_4gemm6kernel13GemmUniversalIN4cute5tupleIJiiiiEEENS1_10collective13CollectiveMmaINS1_35MainloopSm100TmaUmmaWarpSpecializedILi20ELi2ELi4ENS5_IJNS4_1CILi4EEESB_NSA_ILi1EEEEEEEENS5_IJNSA_ILi64EEENSA_ILi256EEENSA_ILi32EEEEEENS_12float_e4m3_tENS5_IJlSC_lEEESJ_SK_NS4_8TiledMMAINS4_8MMA_AtomIJNS4_10MMA_TraitsINS4_19SM100_MMA_F8F6F4_SSEJSJ_SJ_fSF_SG_NS4_17integral_constantINS4_4UMMA5MajorELSR_0EEESS_NSP_INSQ_7ScaleInELST_0EEESU_EEEEEENS4_6LayoutINS5_IJSC_SC_SC_EEENS5_IJNSA_ILi0EEESZ_SZ_EEEEENS5_IJNS4_10UnderscoreES12_S12_EEEEENS4_23SM90_TMA_LOAD_MULTICASTENS4_14ComposedLayoutINS4_7SwizzleILi1ELi4ELi3EEENS4_18smem_ptr_flag_bitsILi8EEENSX_INS5_IJNSA_ILi8EEESH_EEENS5_IJSH_SC_EEEEEEEvNS4_8identityES15_S1F_vS1G_EENS_8epilogue10collective18CollectiveEpilogueINS1I_23Sm100TmaWarpSpecializedILi4ELi2ELi32ELb0ELb0EEEJSI_NS5_IJNSX_ISF_SC_EES1N_EEESJ_SK_SJ_SK_NS1I_6fusion15FusionCallbacksIS1M_NS1P_17LinearCombinationISJ_fSJ_fLNS_15FloatRoundStyleE2EEESI_S1O_JEEENS4_5SM1004TMEM4LOAD26SM100_TMEM_LOAD_16dp32b32xENS4_13SM90_TMA_LOADENS16_INS17_ILi2ELi4ELi3EEES1A_NSX_INS5_IJS1B_SF_EEENS5_IJSF_SC_EEEEEEENS4_39AutoVectorizingCopyWithAssumedAlignmentILi128EEENS4_14SM90_TMA_STOREES24_S26_S26_EEEvvEEEEvNT_6ParamsE) ;  /* 0xffffff4804847950 */ /* 0x000fea0003c3ffff */
        .weak           $__internal_2_$__cuda_sm10x_tcgen05_guardrail_trap_unallocated_columns_being_dealloced
        .type           $__internal_2_$__cuda_sm10x_tcgen05_guardrail_trap_unallocated_columns_being_dealloced,@function
        .size           $__internal_2_$__cuda_sm10x_tcgen05_guardrail_trap_unallocated_columns_being_dealloced,(.L_x_226 - $__internal_2_$__cuda_sm10x_tcgen05_guardrail_trap_unallocated_columns_being_dealloced)
$__internal_2_$__cuda_sm10x_tcgen05_guardrail_trap_unallocated_columns_being_dealloced:
[----:B------:R-:W-:Y:S05]  /*b5f0*/  BPT.TRAP 0x1 ;  /* 0x000000040000795c */ /* 0x000fea0000300000 */
[----:B------:R-:W-:-:S04]  /*b600*/  HFMA2 R3, -RZ, RZ, 0, 0 ;  /* 0x00000000ff037431 */ /* 0x000fc800000001ff */
[----:B------:R-:W-:Y:S05]  /*b610*/  RET.REL.NODEC R2 `(_ZN7cutlass13device_kernelINS_4gemm6kernel13GemmUniversalIN4cute5tupleIJiiiiEEENS1_10collective13CollectiveMmaINS1_35MainloopSm100TmaUmmaWarpSpecializedILi20ELi2ELi4ENS5_IJNS4_1CILi4EEESB_NSA_ILi1EEEEEEEENS5_IJNSA_ILi64EEENSA_ILi256EEENSA_ILi32EEEEEENS_12float_e4m3_tENS5_IJlSC_lEEESJ_SK_NS4_8TiledMMAINS4_8MMA_AtomIJNS4_10MMA_TraitsINS4_19SM100_MMA_F8F6F4_SSEJSJ_SJ_fSF_SG_NS4_17integral_constantINS4_4UMMA5MajorELSR_0EEESS_NSP_INSQ_7ScaleInELST_0EEESU_EEEEEENS4_6LayoutINS5_IJSC_SC_SC_EEENS5_IJNSA_ILi0EEESZ_SZ_EEEEENS5_IJNS4_10UnderscoreES12_S12_EEEEENS4_23SM90_TMA_LOAD_MULTICASTENS4_14ComposedLayoutINS4_7SwizzleILi1ELi4ELi3EEENS4_18smem_ptr_flag_bitsILi8EEENSX_INS5_IJNSA_ILi8EEESH_EEENS5_IJSH_SC_EEEEEEEvNS4_8identityES15_S1F_vS1G_EENS_8epilogue10collective18CollectiveEpilogueINS1I_23Sm100TmaWarpSpecializedILi4ELi2ELi32ELb0ELb0EEEJSI_NS5_IJNSX_ISF_SC_EES1N_EEESJ_SK_SJ_SK_NS1I_6fusion15FusionCallbacksIS1M_NS1P_17LinearCombinationISJ_fSJ_fLNS_15FloatRoundStyleE2EEESI_S1O_JEEENS4_5SM1004TMEM4LOAD26SM100_TMEM_LOAD_16dp32b32xENS4_13SM90_TMA_LOADENS16_INS17_ILi2ELi4ELi3EEES1A_NSX_INS5_IJS1B_SF_EEENS5_IJSF_SC_EEEEEEENS4_39AutoVectorizingCopyWithAssumedAlignmentILi128EEENS4_14SM90_TMA_STOREES24_S26_S26_EEEvvEEEEvNT_6ParamsE) ;  /* 0xffffff4802787950 */ /* 0x000fea0003c3ffff */
.L_x_225:
[----:B------:R-:W-:-:S00]  /*b620*/  BRA `(.L_x_225) ;  /* 0xfffffffc00fc7947 */ /* 0x000fc0000383ffff */
[----:B------:R-:W-:-:S00]  /*b630*/  NOP ;  /* 0x0000000000007918 */ /* 0x000fc00000000000 */
        /* <DEDUP_REMOVED lines=12> */
.L_x_226:


//--------------------- .nv.global.init           --------------------------
	.section	.nv.global.init,"aw",@progbits
.nv.global.init:
	.type		$str$27,@object
	.size		$str$27,($str$28 - $str$27)
$str$27:
        /*0000*/ 	.byte	0x28, 0x61, 0x64, 0x64, 0x72, 0x65, 0x73, 0x73, 0x20, 0x26, 0x20, 0x6d, 0x61, 0x73, 0x6b, 0x29
        /*0010*/ 	.byte	0x20, 0x3d, 0x3d, 0x20, 0x30, 0x00
	.type		$str$28,@object
	.size		$str$28,($str$26 - $str$28)
$str$28:
        /*0016*/ 	.byte	0x2f, 0x74, 0x6d, 0x70, 0x2f, 0x63, 0x75, 0x74, 0x6c, 0x61, 0x73, 0x73, 0x5f, 0x73, 0x77, 0x65
        /*0026*/ 	.byte	0x65, 0x70, 0x5f, 0x73, 0x72, 0x63, 0x2f, 0x69, 0x6e, 0x63, 0x6c, 0x75, 0x64, 0x65, 0x2f, 0x63
        /*0036*/ 	.byte	0x75, 0x74, 0x65, 0x2f, 0x70, 0x6f, 0x69, 0x6e, 0x74, 0x65, 0x72, 0x5f, 0x66, 0x6c, 0x61, 0x67
        /*0046*/ 	.byte	0x67, 0x65, 0x64, 0x2e, 0x68, 0x70, 0x70, 0x00
	.type		$str$26,@object
	.size		$str$26,($str$25 - $str$26)
$str$26:
        /*004e*/ 	.byte	0x2f, 0x74, 0x6d, 0x70, 0x2f, 0x63, 0x75, 0x74, 0x6c, 0x61, 0x73, 0x73, 0x5f, 0x73, 0x77, 0x65
        /*005e*/ 	.byte	0x65, 0x70, 0x5f, 0x73, 0x72, 0x63, 0x2f, 0x69, 0x6e, 0x63, 0x6c, 0x75, 0x64, 0x65, 0x2f, 0x63
        /*006e*/ 	.byte	0x75, 0x74, 0x65, 0x2f, 0x61, 0x74, 0x6f, 0x6d, 0x2f, 0x63, 0x6f, 0x70, 0x79, 0x5f, 0x74, 0x72
        /*007e*/ 	.byte	0x61, 0x69, 0x74, 0x73, 0x5f, 0x73, 0x6d, 0x31, 0x30, 0x30, 0x2e, 0x68, 0x70, 0x70, 0x00
	.type		$str$25,@object
	.size		$str$25,(__unnamed_1 - $str$25)
$str$25:
        /*008d*/ 	.byte	0x28, 0x28, 0x75, 0x69, 0x6e, 0x74, 0x33, 0x32, 0x5f, 0x74, 0x28, 0x74, 0x68, 0x72, 0x65, 0x61
        /*009d*/ 	.byte	0x64, 0x49, 0x64, 0x78, 0x2e, 0x78, 0x29, 0x20, 0x2f, 0x20, 0x33, 0x32, 0x29, 0x20, 0x25, 0x20
        /*00ad*/ 	.byte	0x34, 0x29, 0x20, 0x3d, 0x3d, 0x20, 0x28, 0x28, 0x28, 0x74, 0x6d, 0x65, 0x6d, 0x5f, 0x61, 0x64
        /*00bd*/ 	.byte	0x64, 0x72, 0x20, 0x3e, 0x3e, 0x20, 0x31, 0x36, 0x29, 0x20, 0x2f, 0x20, 0x33, 0x32, 0x29, 0x20
        /*00cd*/ 	.byte	0x25, 0x20, 0x34, 0x29, 0x00
	.type		__unnamed_1,@object
	.size		__unnamed_1,(__unnamed_2 - __unnamed_1)
__unnamed_1:
        /*00d2*/ 	.byte	0x61, 0x75, 0x74, 0x6f, 0x20, 0x63, 0x75, 0x74, 0x65, 0x3a, 0x3a, 0x61, 0x73, 0x5f, 0x70, 0x6f
        /* <DEDUP_REMOVED lines=24> */
        /*0262*/ 	.byte	0x3c, 0x34, 0x30, 0x39, 0x36, 0x3e, 0x3e, 0x3e, 0x3e, 0x5d, 0x00
	.type		__unnamed_2,@object
	.size		__unnamed_2,(__unnamed_3 - __unnamed_2)
__unnamed_2:
        /* <DEDUP_REMOVED lines=26> */
	.type		__unnamed_3,@object
	.size		__unnamed_3,(.L_3 - __unnamed_3)
__unnamed_3:
        /* <DEDUP_REMOVED lines=40> */
        /*0688*/ 	.byte	0x74, 0x65, 0x3a, 0x3a, 0x43, 0x3c, 0x30, 0x3e, 0x3e, 0x3e, 0x3e, 0x5d, 0x00
.L_3:


//--------------------- .nv.shared._ZN7cutlass13device_kernelINS_4gemm6kernel13GemmUniversalIN4cute5tupleIJiiiiEEENS1_10collective13CollectiveMmaINS1_35MainloopSm100TmaUmmaWarpSpecializedILi20ELi2ELi4ENS5_IJNS4_1CILi4EEESB_NSA_ILi1EEEEEEEENS5_IJNSA_ILi64EEENSA_ILi256EEENSA_ILi32EEEEEENS_12float_e4m3_tENS5_IJlSC_lEEESJ_SK_NS4_8TiledMMAINS4_8MMA_AtomIJNS4_10MMA_TraitsINS4_19SM100_MMA_F8F6F4_SSEJSJ_SJ_fSF_SG_NS4_17integral_constantINS4_4UMMA5MajorELSR_0EEESS_NSP_INSQ_7ScaleInELST_0EEESU_EEEEEENS4_6LayoutINS5_IJSC_SC_SC_EEENS5_IJNSA_ILi0EEESZ_SZ_EEEEENS5_IJNS4_10UnderscoreES12_S12_EEEEENS4_23SM90_TMA_LOAD_MULTICASTENS4_14ComposedLayoutINS4_7SwizzleILi1ELi4ELi3EEENS4_18smem_ptr_flag_bitsILi8EEENSX_INS5_IJNSA_ILi8EEESH_EEENS5_IJSH_SC_EEEEEEEvNS4_8identityES15_S1F_vS1G_EENS_8epilogue10collective18CollectiveEpilogueINS1I_23Sm100TmaWarpSpecializedILi4ELi2ELi32ELb0ELb0EEEJSI_NS5_IJNSX_ISF_SC_EES1N_EEESJ_SK_SJ_SK_NS1I_6fusion15FusionCallbacksIS1M_NS1P_17LinearCombinationISJ_fSJ_fLNS_15FloatRoundStyleE2EEESI_S1O_JEEENS4_5SM1004TMEM4LOAD26SM100_TMEM_LOAD_16dp32b32xENS4_13SM90_TMA_LOADENS16_INS17_ILi2ELi4ELi3EEES1A_NSX_INS5_IJS1B_SF_EEENS5_IJSF_SC_EEEEEEENS4_39AutoVectorizingCopyWithAssumedAlignmentILi128EEENS4_14SM90_TMA_STOREES24_S26_S26_EEEvvEEEEvNT_6ParamsE --------------------------
	.section	.nv.shared._ZN7cutlass13device_kernelINS_4gemm6kernel13GemmUniversalIN4cute5tupleIJiiiiEEENS1_10collective13CollectiveMmaINS1_35MainloopSm100TmaUmmaWarpSpecializedILi20ELi2ELi4ENS5_IJNS4_1CILi4EEESB_NSA_ILi1EEEEEEEENS5_IJNSA_ILi64EEENSA_ILi256EEENSA_ILi32EEEEEENS_12float_e4m3_tENS5_IJlSC_lEEESJ_SK_NS4_8TiledMMAINS4_8MMA_AtomIJNS4_10MMA_TraitsINS4_19SM100_MMA_F8F6F4_SSEJSJ_SJ_fSF_SG_NS4_17integral_constantINS4_4UMMA5MajorELSR_0EEESS_NSP_INSQ_7ScaleInELST_0EEESU_EEEEEENS4_6LayoutINS5_IJSC_SC_SC_EEENS5_IJNSA_ILi0EEESZ_SZ_EEEEENS5_IJNS4_10UnderscoreES12_S12_EEEEENS4_23SM90_TMA_LOAD_MULTICASTENS4_14ComposedLayoutINS4_7SwizzleILi1ELi4ELi3EEENS4_18smem_ptr_flag_bitsILi8EEENSX_INS5_IJNSA_ILi8EEESH_EEENS5_IJSH_SC_EEEEEEEvNS4_8identityES15_S1F_vS1G_EENS_8epilogue10collective18CollectiveEpilogueINS1I_23Sm100TmaWarpSpecializedILi4ELi2ELi32ELb0ELb0EEEJSI_NS5_IJNSX_ISF_SC_EES1N_EEESJ_SK_SJ_SK_NS1I_6fusion15FusionCallbacksIS1M_NS1P_17LinearCombinationISJ_fSJ_fLNS_15FloatRoundStyleE2EEESI_S1O_JEEENS4_5SM1004TMEM4LOAD26SM100_TMEM_LOAD_16dp32b32xENS4_13SM90_TMA_LOADENS16_INS17_ILi2ELi4ELi3EEES1A_NSX_INS5_IJS1B_SF_EEENS5_IJSF_SC_EEEEEEENS4_39AutoVectorizingCopyWithAssumedAlignmentILi128EEENS4_14SM90_TMA_STOREES24_S26_S26_EEEvvEEEEvNT_6ParamsE,"aw",@nobits
	.sectionflags	@""
	.align	16
	.zero		1024


//--------------------- .nv.shared.reserved.0     --------------------------
	.section	.nv.shared.reserved.0,"aw",@nobits
	.weak		__nv_reservedSMEM_offset_0_alias
	.size		__nv_reservedSMEM_offset_0_alias, 0, 64
	.other		__nv_reservedSMEM_offset_0_alias,@"STO_CUDA_RESERVED_SHARED STV_DEFAULT"
__nv_reservedSMEM_offset_0_alias:
	.zero		0
.nv.shared.reserved.0:
	.zero		64
	.weak		__nv_reservedSMEM_tcgen05_partition
	.type		__nv_reservedSMEM_tcgen05_partition,@object
	.size		__nv_reservedSMEM_tcgen05_partition,(.L_0 - __nv_reservedSMEM_tcgen05_partition)
__nv_reservedSMEM_tcgen05_partition:
	.zero		32
.L_0:


//--------------------- .nv.global                --------------------------
	.section	.nv.global,"aw",@nobits
.nv.global:
	.type		_ZN40_INTERNAL_817d26ff_4_k_cu_b05d76f6_308894cute1_E,@object
	.size		_ZN40_INTERNAL_817d26ff_4_k_cu_b05d76f6_308894cute1_E,(_ZN40_INTERNAL_817d26ff_4_k_cu_b05d76f6_308894cuda3std3__45__cpo6cbeginE - _ZN40_INTERNAL_817d26ff_4_k_cu_b05d76f6_308894cute1_E)
_ZN40_INTERNAL_817d26ff_4_k_cu_b05d76f6_308894cute1_E:
	.zero		1
	.type		_ZN40_INTERNAL_817d26ff_4_k_cu_b05d76f6_308894cuda3std3__45__cpo6cbeginE,@object
	.size		_ZN40_INTERNAL_817d26ff_4_k_cu_b05d76f6_308894cuda3std3__45__cpo6cbeginE,(_ZN40_INTERNAL_817d26ff_4_k_cu_b05d76f6_308894cuda3std3__48in_placeE - _ZN40_INTERNAL_817d26ff_4_k_cu_b05d76f6_308894cuda3std3__45__cpo6cbeginE)
_ZN40_INTERNAL_817d26ff_4_k_cu_b05d76f6_308894cuda3std3__45__cpo6cbeginE:
	.zero		1
	.type		_ZN40_INTERNAL_817d26ff_4_k_cu_b05d76f6_308894cuda3std3__48in_placeE,@object
	.size		_ZN40_INTERNAL_817d26ff_4_k_cu_b05d76f6_308894cuda3std3__48in_placeE,(_ZN40_INTERNAL_817d26ff_4_k_cu_b05d76f6_308894cuda3std6ranges3__45__cpo9iter_moveE - _ZN40_INTERNAL_817d26ff_4_k_cu_b05d76f6_308894cuda3std3__48in_placeE)
_ZN40_INTERNAL_817d26ff_4_k_cu_b05d76f6_308894cuda3std3__48in_placeE:
	.zero		1
	.type		_ZN40_INTERNAL_817d26ff_4_k_cu_b05d76f6_308894cuda3std6ranges3__45__cpo9iter_moveE,@object
	.size		_ZN40_INTERNAL_817d26ff_4_k_cu_b05d76f6_308894cuda3std6ranges3__45__cpo9iter_moveE,(_ZN40_INTERNAL_817d26ff_4_k_cu_b05d76f6_308894cuda3std3__45__cpo5beginE - _ZN40_INTERNAL_817d26ff_4_k_cu_b05d76f6_308894cuda3std6ranges3__45__cpo9iter_moveE)
_ZN40_INTERNAL_817d26ff_4_k_cu_b05d76f6_308894cuda3std6ranges3__45__cpo9iter_moveE:
	.zero		1
	.type		_ZN40_INTERNAL_817d26ff_4_k_cu_b05d76f6_308894cuda3std3__45__cpo5beginE,@object
	.size		_ZN40_INTERNAL_817d26ff_4_k_cu_b05d76f6_308894cuda3std3__45__cpo5beginE,(_ZN40_INTERNAL_817d26ff_4_k_cu_b05d76f6_308894cuda3std3__442_GLOBAL__N__817d26ff_4_k_cu_b05d76f6_308896ignoreE - _ZN40_INTERNAL_817d26ff_4_k_cu_b05d76f6_308894cuda3std3__45__cpo5beginE)
_ZN40_INTERNAL_817d26ff_4_k_cu_b05d76f6_308894cuda3std3__45__cpo5beginE:
	.zero		1
	.type		_ZN40_INTERNAL_817d26ff_4_k_cu_b05d76f6_308894cuda3std3__442_GLOBAL__N__817d26ff_4_k_cu_b05d76f6_308896ignoreE,@object
	.size		_ZN40_INTERNAL_817d26ff_4_k_cu_b05d76f6_308894cuda3std3__442_GLOBAL__N__817d26ff_4_k_cu_b05d76f6_308896ignoreE,(_ZN40_INTERNAL_817d26ff_4_k_cu_b05d76f6_308894cute7productE - _ZN40_INTERNAL_817d26ff_4_k_cu_b05d76f6_308894cuda3std3__442_GLOBAL__N__817d26ff_4_k_cu_b05d76f6_308896ignoreE)
_ZN40_INTERNAL_817d26ff_4_k_cu_b05d76f6_308894cuda3std3__442_GLOBAL__N__817d26ff_4_k_cu_b05d76f6_308896ignoreE:
	.zero		1
	.type		_ZN40_INTERNAL_817d26ff_4_k_cu_b05d76f6_308894cute7productE,@object
	.size		_ZN40_INTERNAL_817d26ff_4_k_cu_b05d76f6_308894cute7productE,(_ZN40_INTERNAL_817d26ff_4_k_cu_b05d76f6_308894cuda3std3__45__cpo3endE - _ZN40_INTERNAL_817d26ff_4_k_cu_b05d76f6_308894cute7productE)
_ZN40_INTERNAL_817d26ff_4_k_cu_b05d76f6_308894cute7productE:
	.zero		1
	.type		_ZN40_INTERNAL_817d26ff_4_k_cu_b05d76f6_308894cuda3std3__45__cpo3endE,@object
	.size		_ZN40_INTERNAL_817d26ff_4_k_cu_b05d76f6_308894cuda3std3__45__cpo3endE,(_ZN40_INTERNAL_817d26ff_4_k_cu_b05d76f6_308894cuda3std3__419piecewise_constructE - _ZN40_INTERNAL_817d26ff_4_k_cu_b05d76f6_308894cuda3std3__45__cpo3endE)
_ZN40_INTERNAL_817d26ff_4_k_cu_b05d76f6_308894cuda3std3__45__cpo3endE:
	.zero		1
	.type		_ZN40_INTERNAL_817d26ff_4_k_cu_b05d76f6_308894cuda3std3__419piecewise_constructE,@object
	.size		_ZN40_INTERNAL_817d26ff_4_k_cu_b05d76f6_308894cuda3std3__419piecewise_constructE,(_ZN40_INTERNAL_817d26ff_4_k_cu_b05d76f6_308894cuda3std3__45__cpo4cendE - _ZN40_INTERNAL_817d26ff_4_k_cu_b05d76f6_308894cuda3std3__419piecewise_constructE)
_ZN40_INTERNAL_817d26ff_4_k_cu_b05d76f6_308894cuda3std3__419piecewise_constructE:
	.zero		1
	.type		_ZN40_INTERNAL_817d26ff_4_k_cu_b05d76f6_308894cuda3std3__45__cpo4cendE,@object
	.size		_ZN40_INTERNAL_817d26ff_4_k_cu_b05d76f6_308894cuda3std3__45__cpo4cendE,(_ZN40_INTERNAL_817d26ff_4_k_cu_b05d76f6_308894cuda3std6ranges3__45__cpo4swapE - _ZN40_INTERNAL_817d26ff_4_k_cu_b05d76f6_308894cuda3std3__45__cpo4cendE)
_ZN40_INTERNAL_817d26ff_4_k_cu_b05d76f6_308894cuda3std3__45__cpo4cendE:
	.zero		1
	.type		_ZN40_INTERNAL_817d26ff_4_k_cu_b05d76f6_308894cuda3std6ranges3__45__cpo4swapE,@object
	.size		_ZN40_INTERNAL_817d26ff_4_k_cu_b05d76f6_308894cuda3std6ranges3__45__cpo4swapE,(.L_11 - _ZN40_INTERNAL_817d26ff_4_k_cu_b05d76f6_308894cuda3std6ranges3__45__cpo4swapE)
_ZN40_INTERNAL_817d26ff_4_k_cu_b05d76f6_308894cuda3std6ranges3__45__cpo4swapE:
	.zero		1
.L_11:


//--------------------- .nv.constant0._ZN7cutlass13device_kernelINS_4gemm6kernel13GemmUniversalIN4cute5tupleIJiiiiEEENS1_10collective13CollectiveMmaINS1_35MainloopSm100TmaUmmaWarpSpecializedILi20ELi2ELi4ENS5_IJNS4_1CILi4EEESB_NSA_ILi1EEEEEEEENS5_IJNSA_ILi64EEENSA_ILi256EEENSA_ILi32EEEEEENS_12float_e4m3_tENS5_IJlSC_lEEESJ_SK_NS4_8TiledMMAINS4_8MMA_AtomIJNS4_10MMA_TraitsINS4_19SM100_MMA_F8F6F4_SSEJSJ_SJ_fSF_SG_NS4_17integral_constantINS4_4UMMA5MajorELSR_0EEESS_NSP_INSQ_7ScaleInELST_0EEESU_EEEEEENS4_6LayoutINS5_IJSC_SC_SC_EEENS5_IJNSA_ILi0EEESZ_SZ_EEEEENS5_IJNS4_10UnderscoreES12_S12_EEEEENS4_23SM90_TMA_LOAD_MULTICASTENS4_14ComposedLayoutINS4_7SwizzleILi1ELi4ELi3EEENS4_18smem_ptr_flag_bitsILi8EEENSX_INS5_IJNSA_ILi8EEESH_EEENS5_IJSH_SC_EEEEEEEvNS4_8identityES15_S1F_vS1G_EENS_8epilogue10collective18CollectiveEpilogueINS1I_23Sm100TmaWarpSpecializedILi4ELi2ELi32ELb0ELb0EEEJSI_NS5_IJNSX_ISF_SC_EES1N_EEESJ_SK_SJ_SK_NS1I_6fusion15FusionCallbacksIS1M_NS1P_17LinearCombinationISJ_fSJ_fLNS_15FloatRoundStyleE2EEESI_S1O_JEEENS4_5SM1004TMEM4LOAD26SM100_TMEM_LOAD_16dp32b32xENS4_13SM90_TMA_LOADENS16_INS17_ILi2ELi4ELi3EEES1A_NSX_INS5_IJS1B_SF_EEENS5_IJSF_SC_EEEEEEENS4_39AutoVectorizingCopyWithAssumedAlignmentILi128EEENS4_14SM90_TMA_STOREES24_S26_S26_EEEvvEEEEvNT_6ParamsE --------------------------
	.section	.nv.constant0._ZN7cutlass13device_kernelINS_4gemm6kernel13GemmUniversalIN4cute5tupleIJiiiiEEENS1_10collective13CollectiveMmaINS1_35MainloopSm100TmaUmmaWarpSpecializedILi20ELi2ELi4ENS5_IJNS4_1CILi4EEESB_NSA_ILi1EEEEEEEENS5_IJNSA_ILi64EEENSA_ILi256EEENSA_ILi32EEEEEENS_12float_e4m3_tENS5_IJlSC_lEEESJ_SK_NS4_8TiledMMAINS4_8MMA_AtomIJNS4_10MMA_TraitsINS4_19SM100_MMA_F8F6F4_SSEJSJ_SJ_fSF_SG_NS4_17integral_constantINS4_4UMMA5MajorELSR_0EEESS_NSP_INSQ_7ScaleInELST_0EEESU_EEEEEENS4_6LayoutINS5_IJSC_SC_SC_EEENS5_IJNSA_ILi0EEESZ_SZ_EEEEENS5_IJNS4_10UnderscoreES12_S12_EEEEENS4_23SM90_TMA_LOAD_MULTICASTENS4_14ComposedLayoutINS4_7SwizzleILi1ELi4ELi3EEENS4_18smem_ptr_flag_bitsILi8EEENSX_INS5_IJNSA_ILi8EEESH_EEENS5_IJSH_SC_EEEEEEEvNS4_8identityES15_S1F_vS1G_EENS_8epilogue10collective18CollectiveEpilogueINS1I_23Sm100TmaWarpSpecializedILi4ELi2ELi32ELb0ELb0EEEJSI_NS5_IJNSX_ISF_SC_EES1N_EEESJ_SK_SJ_SK_NS1I_6fusion15FusionCallbacksIS1M_NS1P_17LinearCombinationISJ_fSJ_fLNS_15FloatRoundStyleE2EEESI_S1O_JEEENS4_5SM1004TMEM4LOAD26SM100_TMEM_LOAD_16dp32b32xENS4_13SM90_TMA_LOADENS16_INS17_ILi2ELi4ELi3EEES1A_NSX_INS5_IJS1B_SF_EEENS5_IJSF_SC_EEEEEEENS4_39AutoVectorizingCopyWithAssumedAlignmentILi128EEENS4_14SM90_TMA_STOREES24_S26_S26_EEEvvEEEEvNT_6ParamsE,"a",@progbits
	.sectionflags	@""
	.align	4
.nv.constant0._ZN7cutlass13device_kernelINS_4gemm6kernel13GemmUniversalIN4cute5tupleIJiiiiEEENS1_10collective13CollectiveMmaINS1_35MainloopSm100TmaUmmaWarpSpecializedILi20ELi2ELi4ENS5_IJNS4_1CILi4EEESB_NSA_ILi1EEEEEEEENS5_IJNSA_ILi64EEENSA_ILi256EEENSA_ILi32EEEEEENS_12float_e4m3_tENS5_IJlSC_lEEESJ_SK_NS4_8TiledMMAINS4_8MMA_AtomIJNS4_10MMA_TraitsINS4_19SM100_MMA_F8F6F4_SSEJSJ_SJ_fSF_SG_NS4_17integral_constantINS4_4UMMA5MajorELSR_0EEESS_NSP_INSQ_7ScaleInELST_0EEESU_EEEEEENS4_6LayoutINS5_IJSC_SC_SC_EEENS5_IJNSA_ILi0EEESZ_SZ_EEEEENS5_IJNS4_10UnderscoreES12_S12_EEEEENS4_23SM90_TMA_LOAD_MULTICASTENS4_14ComposedLayoutINS4_7SwizzleILi1ELi4ELi3EEENS4_18smem_ptr_flag_bitsILi8EEENSX_INS5_IJNSA_ILi8EEESH_EEENS5_IJSH_SC_EEEEEEEvNS4_8identityES15_S1F_vS1G_EENS_8epilogue10collective18CollectiveEpilogueINS1I_23Sm100TmaWarpSpecializedILi4ELi2ELi32ELb0ELb0EEEJSI_NS5_IJNSX_ISF_SC_EES1N_EEESJ_SK_SJ_SK_NS1I_6fusion15FusionCallbacksIS1M_NS1P_17LinearCombinationISJ_fSJ_fLNS_15FloatRoundStyleE2EEESI_S1O_JEEENS4_5SM1004TMEM4LOAD26SM100_TMEM_LOAD_16dp32b32xENS4_13SM90_TMA_LOADENS16_INS17_ILi2ELi4ELi3EEES1A_NSX_INS5_IJS1B_SF_EEENS5_IJSF_SC_EEEEEEENS4_39AutoVectorizingCopyWithAssumedAlignmentILi128EEENS4_14SM90_TMA_STOREES24_S26_S26_EEEvvEEEEvNT_6ParamsE:
	.zero		2944


//--------------------- SYMBOLS --------------------------

	.type		.nv.reservedSmem.offset0,@object
	.size		.nv.reservedSmem.offset0,0x4
	.type		.nv.reservedSmem.cap,@object
	.size		.nv.reservedSmem.cap,0x4
	.type		__assertfail,@function
